// auto-generated by cutlass_sweep.gemm — config: {"arch": "sm_100", "cluster_m": 2, "cluster_n": 1, "dtype": "bf16", "stages": 0, "tile_k": 32, "tile_m": 64, "tile_n": 64}
#include "cutlass/cutlass.h"
#include "cutlass/gemm/collective/collective_builder.hpp"
#include "cutlass/gemm/device/gemm_universal_adapter.h"
#include "cutlass/gemm/kernel/gemm_universal.hpp"
#include "cutlass/epilogue/collective/collective_builder.hpp"

using ElemA = cutlass::bfloat16_t;
using ElemB = cutlass::bfloat16_t;
using ElemCD = cutlass::bfloat16_t;
using Acc  = float;
using TileShape    = cute::Shape<cute::_64, cute::_64, cute::_32>;
using ClusterShape = cute::Shape<cute::_2, cute::_1, cute::_1>;

using CollectiveEpilogue = typename cutlass::epilogue::collective::CollectiveBuilder<
    cutlass::arch::Sm100, cutlass::arch::OpClassTensorOp,
    TileShape, ClusterShape,
    cutlass::epilogue::collective::EpilogueTileAuto,
    Acc, Acc,
    ElemCD, cutlass::layout::RowMajor, 128 / cutlass::sizeof_bits<ElemCD>::value,
    ElemCD, cutlass::layout::RowMajor, 128 / cutlass::sizeof_bits<ElemCD>::value,
    cutlass::epilogue::collective::EpilogueScheduleAuto
  >::CollectiveOp;

using CollectiveMainloop = typename cutlass::gemm::collective::CollectiveBuilder<
    cutlass::arch::Sm100, cutlass::arch::OpClassTensorOp,
    ElemA, cutlass::layout::RowMajor, 128 / cutlass::sizeof_bits<ElemA>::value,
    ElemB, cutlass::layout::ColumnMajor, 128 / cutlass::sizeof_bits<ElemB>::value,
    Acc,
    TileShape, ClusterShape,
    cutlass::gemm::collective::StageCountAutoCarveout<static_cast<int>(sizeof(typename CollectiveEpilogue::SharedStorage))>,
    cutlass::gemm::collective::KernelScheduleAuto
  >::CollectiveOp;

using GemmKernel = cutlass::gemm::kernel::GemmUniversal<
    cute::Shape<int,int,int,int>,
    CollectiveMainloop,
    CollectiveEpilogue
>;
using Gemm = cutlass::gemm::device::GemmUniversalAdapter<GemmKernel>;

// Force the device kernel symbol into the cubin without needing a host main.
auto* _anchor = &cutlass::device_kernel<GemmKernel>;


// ===== COMPILED SASS (sm_100a) =====

	.target	sm_100a

	.elftype	@"ET_EXEC"


//--------------------- .note.nv.tkinfo           --------------------------
	.section	.note.nv.tkinfo,"",@"SHT_NOTE"
	.sectionflags	@"SHF_NOTE_NV_TKINFO"
	.tkinfo
        /*0018*/ 	.word	0x00000002
        /*0030*/ 	.string	""
        /*0030*/ 	.string	"ptxas"
        /*0030*/ 	.string	"Cuda compilation tools, release 13.0, V13.0.88"
        /*0030*/ 	.string	"Build cuda_13.0.r13.0/compiler.36424714_0"
        /*0030*/ 	.string	"-arch sm_100a -m 64 "



//--------------------- .note.nv.cuinfo           --------------------------
	.section	.note.nv.cuinfo,"",@"SHT_NOTE"
	.sectionflags	@"SHF_NOTE_NV_CUINFO"
        /*0018*/ 	.short	0x0002
        /*001a*/ 	.short	0x0064
        /*001c*/ 	.short	0x0082
	.zero		2


//--------------------- .nv.info                  --------------------------
	.section	.nv.info,"",@"SHT_CUDA_INFO"
	.align	4


	//----- nvinfo : EIATTR_REGCOUNT
	.align		4
        /*0000*/ 	.byte	0x04, 0x2f
        /*0002*/ 	.short	(.L_19 - .L_18)
	.align		4
.L_18:
        /*0004*/ 	.word	index@(_ZN7cutlass13device_kernelINS_4gemm6kernel13GemmUniversalIN4cute5tupleIJiiiiEEENS1_10collective13CollectiveMmaINS1_35MainloopSm100TmaUmmaWarpSpecializedILi26ELi2ELi4ENS5_IJNS4_1CILi2EEENSA_ILi1EEESC_EEEEENS5_IJNSA_ILi64EEESF_NSA_ILi32EEEEEENS_10bfloat16_tENS5_IJlSC_lEEESI_SJ_NS4_8TiledMMAINS4_8MMA_AtomIJNS4_20SM100_MMA_F16BF16_SSISI_SI_fLi64ELi64ELNS4_4UMMA5MajorE0ELSO_0ELNSN_7ScaleInE0ELSP_0EEEEEENS4_6LayoutINS5_IJSC_SC_SC_EEENS5_IJNSA_ILi0EEESU_SU_EEEEENS5_IJNS4_10UnderscoreESX_SX_EEEEENS4_13SM90_TMA_LOADENS4_14ComposedLayoutINS4_7SwizzleILi2ELi4ELi3EEENS4_18smem_ptr_flag_bitsILi16EEENSS_INS5_IJNSA_ILi8EEESG_EEENS5_IJSG_SC_EEEEEEEvNS4_8identityENS4_23SM90_TMA_LOAD_MULTICASTES1A_vS1B_EENS_8epilogue10collective18CollectiveEpilogueINS1E_23Sm100TmaWarpSpecializedILi3ELi2ELi16ELb1ELb0EEEJSH_NS5_IJNSS_ISF_SC_EENSS_ISG_SC_EEEEESI_SJ_SI_SJ_NS1E_6fusion15FusionCallbacksIS1I_NS1M_17LinearCombinationISI_fSI_fLNS_15FloatRoundStyleE2EEESH_S1L_JEEENS4_5SM1004TMEM4LOAD26SM100_TMEM_LOAD_16dp256b4xES10_S1A_NS4_17SM75_U32x4_LDSM_NENS4_14SM90_TMA_STOREES1A_NS4_17SM90_U32x4_STSM_NENS4_39AutoVectorizingCopyWithAssumedAlignmentILi128EEEEEEvvEEEEvNT_6ParamsE)
        /*0008*/ 	.word	0x00000045


	//----- nvinfo : EIATTR_FRAME_SIZE
	.align		4
.L_19:
        /*000c*/ 	.byte	0x04, 0x11
        /*000e*/ 	.short	(.L_21 - .L_20)
	.align		4
.L_20:
        /*0010*/ 	.word	index@($__internal_2_$__cuda_sm10x_tcgen05_guardrail_trap_unallocated_columns_being_dealloced)
        /*0014*/ 	.word	0x00000000


	//----- nvinfo : EIATTR_FRAME_SIZE
	.align		4
.L_21:
        /*0018*/ 	.byte	0x04, 0x11
        /*001a*/ 	.short	(.L_23 - .L_22)
	.align		4
.L_22:
        /*001c*/ 	.word	index@($__internal_1_$__cuda_sm10x_tcgen05_guardrail_trap_phase_invalid_during_alloc)
        /*0020*/ 	.word	0x00000000


	//----- nvinfo : EIATTR_FRAME_SIZE
	.align		4
.L_23:
        /*0024*/ 	.byte	0x04, 0x11
        /*0026*/ 	.short	(.L_25 - .L_24)
	.align		4
.L_24:
        /*0028*/ 	.word	index@($__internal_0_$__cuda_sm10x_tcgen05_guardrail_trap_col_being_dealloced_not_returned_by_alloc)
        /*002c*/ 	.word	0x00000000


	//----- nvinfo : EIATTR_FRAME_SIZE
	.align		4
.L_25:
        /*0030*/ 	.byte	0x04, 0x11
        /*0032*/ 	.short	(.L_27 - .L_26)
	.align		4
.L_26:
        /*0034*/ 	.word	index@(_ZN7cutlass13device_kernelINS_4gemm6kernel13GemmUniversalIN4cute5tupleIJiiiiEEENS1_10collective13CollectiveMmaINS1_35MainloopSm100TmaUmmaWarpSpecializedILi26ELi2ELi4ENS5_IJNS4_1CILi2EEENSA_ILi1EEESC_EEEEENS5_IJNSA_ILi64EEESF_NSA_ILi32EEEEEENS_10bfloat16_tENS5_IJlSC_lEEESI_SJ_NS4_8TiledMMAINS4_8MMA_AtomIJNS4_20SM100_MMA_F16BF16_SSISI_SI_fLi64ELi64ELNS4_4UMMA5MajorE0ELSO_0ELNSN_7ScaleInE0ELSP_0EEEEEENS4_6LayoutINS5_IJSC_SC_SC_EEENS5_IJNSA_ILi0EEESU_SU_EEEEENS5_IJNS4_10UnderscoreESX_SX_EEEEENS4_13SM90_TMA_LOADENS4_14ComposedLayoutINS4_7SwizzleILi2ELi4ELi3EEENS4_18smem_ptr_flag_bitsILi16EEENSS_INS5_IJNSA_ILi8EEESG_EEENS5_IJSG_SC_EEEEEEEvNS4_8identityENS4_23SM90_TMA_LOAD_MULTICASTES1A_vS1B_EENS_8epilogue10collective18CollectiveEpilogueINS1E_23Sm100TmaWarpSpecializedILi3ELi2ELi16ELb1ELb0EEEJSH_NS5_IJNSS_ISF_SC_EENSS_ISG_SC_EEEEESI_SJ_SI_SJ_NS1E_6fusion15FusionCallbacksIS1I_NS1M_17LinearCombinationISI_fSI_fLNS_15FloatRoundStyleE2EEESH_S1L_JEEENS4_5SM1004TMEM4LOAD26SM100_TMEM_LOAD_16dp256b4xES10_S1A_NS4_17SM75_U32x4_LDSM_NENS4_14SM90_TMA_STOREES1A_NS4_17SM90_U32x4_STSM_NENS4_39AutoVectorizingCopyWithAssumedAlignmentILi128EEEEEEvvEEEEvNT_6ParamsE)
        /*0038*/ 	.word	0x00000000


	//----- nvinfo : EIATTR_MIN_STACK_SIZE
	.align		4
.L_27:
        /*003c*/ 	.byte	0x04, 0x12
        /*003e*/ 	.short	(.L_29 - .L_28)
	.align		4
.L_28:
        /*0040*/ 	.word	index@(_ZN7cutlass13device_kernelINS_4gemm6kernel13GemmUniversalIN4cute5tupleIJiiiiEEENS1_10collective13CollectiveMmaINS1_35MainloopSm100TmaUmmaWarpSpecializedILi26ELi2ELi4ENS5_IJNS4_1CILi2EEENSA_ILi1EEESC_EEEEENS5_IJNSA_ILi64EEESF_NSA_ILi32EEEEEENS_10bfloat16_tENS5_IJlSC_lEEESI_SJ_NS4_8TiledMMAINS4_8MMA_AtomIJNS4_20SM100_MMA_F16BF16_SSISI_SI_fLi64ELi64ELNS4_4UMMA5MajorE0ELSO_0ELNSN_7ScaleInE0ELSP_0EEEEEENS4_6LayoutINS5_IJSC_SC_SC_EEENS5_IJNSA_ILi0EEESU_SU_EEEEENS5_IJNS4_10UnderscoreESX_SX_EEEEENS4_13SM90_TMA_LOADENS4_14ComposedLayoutINS4_7SwizzleILi2ELi4ELi3EEENS4_18smem_ptr_flag_bitsILi16EEENSS_INS5_IJNSA_ILi8EEESG_EEENS5_IJSG_SC_EEEEEEEvNS4_8identityENS4_23SM90_TMA_LOAD_MULTICASTES1A_vS1B_EENS_8epilogue10collective18CollectiveEpilogueINS1E_23Sm100TmaWarpSpecializedILi3ELi2ELi16ELb1ELb0EEEJSH_NS5_IJNSS_ISF_SC_EENSS_ISG_SC_EEEEESI_SJ_SI_SJ_NS1E_6fusion15FusionCallbacksIS1I_NS1M_17LinearCombinationISI_fSI_fLNS_15FloatRoundStyleE2EEESH_S1L_JEEENS4_5SM1004TMEM4LOAD26SM100_TMEM_LOAD_16dp256b4xES10_S1A_NS4_17SM75_U32x4_LDSM_NENS4_14SM90_TMA_STOREES1A_NS4_17SM90_U32x4_STSM_NENS4_39AutoVectorizingCopyWithAssumedAlignmentILi128EEEEEEvvEEEEvNT_6ParamsE)
        /*0044*/ 	.word	0x00000000
.L_29:


//--------------------- .nv.compat                --------------------------
	.section	.nv.compat,"",@"SHT_CUDA_COMPAT_INFO"
	.align	4
        /*0000*/ 	.byte	0x02, 0x09, 0x01, 0x00, 0x02, 0x02, 0x02, 0x00, 0x02, 0x05, 0x05, 0x00, 0x03, 0x07, 0x01, 0x01
        /*0010*/ 	.byte	0x02, 0x03, 0x01, 0x00, 0x02, 0x06, 0x01, 0x00, 0x04, 0x0b, 0x08, 0x00, 0x09, 0x00, 0x00, 0x00
        /*0020*/ 	.byte	0x00, 0x00, 0x00, 0x00


//--------------------- .nv.info._ZN7cutlass13device_kernelINS_4gemm6kernel13GemmUniversalIN4cute5tupleIJiiiiEEENS1_10collective13CollectiveMmaINS1_35MainloopSm100TmaUmmaWarpSpecializedILi26ELi2ELi4ENS5_IJNS4_1CILi2EEENSA_ILi1EEESC_EEEEENS5_IJNSA_ILi64EEESF_NSA_ILi32EEEEEENS_10bfloat16_tENS5_IJlSC_lEEESI_SJ_NS4_8TiledMMAINS4_8MMA_AtomIJNS4_20SM100_MMA_F16BF16_SSISI_SI_fLi64ELi64ELNS4_4UMMA5MajorE0ELSO_0ELNSN_7ScaleInE0ELSP_0EEEEEENS4_6LayoutINS5_IJSC_SC_SC_EEENS5_IJNSA_ILi0EEESU_SU_EEEEENS5_IJNS4_10UnderscoreESX_SX_EEEEENS4_13SM90_TMA_LOADENS4_14ComposedLayoutINS4_7SwizzleILi2ELi4ELi3EEENS4_18smem_ptr_flag_bitsILi16EEENSS_INS5_IJNSA_ILi8EEESG_EEENS5_IJSG_SC_EEEEEEEvNS4_8identityENS4_23SM90_TMA_LOAD_MULTICASTES1A_vS1B_EENS_8epilogue10collective18CollectiveEpilogueINS1E_23Sm100TmaWarpSpecializedILi3ELi2ELi16ELb1ELb0EEEJSH_NS5_IJNSS_ISF_SC_EENSS_ISG_SC_EEEEESI_SJ_SI_SJ_NS1E_6fusion15FusionCallbacksIS1I_NS1M_17LinearCombinationISI_fSI_fLNS_15FloatRoundStyleE2EEESH_S1L_JEEENS4_5SM1004TMEM4LOAD26SM100_TMEM_LOAD_16dp256b4xES10_S1A_NS4_17SM75_U32x4_LDSM_NENS4_14SM90_TMA_STOREES1A_NS4_17SM90_U32x4_STSM_NENS4_39AutoVectorizingCopyWithAssumedAlignmentILi128EEEEEEvvEEEEvNT_6ParamsE --------------------------
	.section	.nv.info._ZN7cutlass13device_kernelINS_4gemm6kernel13GemmUniversalIN4cute5tupleIJiiiiEEENS1_10collective13CollectiveMmaINS1_35MainloopSm100TmaUmmaWarpSpecializedILi26ELi2ELi4ENS5_IJNS4_1CILi2EEENSA_ILi1EEESC_EEEEENS5_IJNSA_ILi64EEESF_NSA_ILi32EEEEEENS_10bfloat16_tENS5_IJlSC_lEEESI_SJ_NS4_8TiledMMAINS4_8MMA_AtomIJNS4_20SM100_MMA_F16BF16_SSISI_SI_fLi64ELi64ELNS4_4UMMA5MajorE0ELSO_0ELNSN_7ScaleInE0ELSP_0EEEEEENS4_6LayoutINS5_IJSC_SC_SC_EEENS5_IJNSA_ILi0EEESU_SU_EEEEENS5_IJNS4_10UnderscoreESX_SX_EEEEENS4_13SM90_TMA_LOADENS4_14ComposedLayoutINS4_7SwizzleILi2ELi4ELi3EEENS4_18smem_ptr_flag_bitsILi16EEENSS_INS5_IJNSA_ILi8EEESG_EEENS5_IJSG_SC_EEEEEEEvNS4_8identityENS4_23SM90_TMA_LOAD_MULTICASTES1A_vS1B_EENS_8epilogue10collective18CollectiveEpilogueINS1E_23Sm100TmaWarpSpecializedILi3ELi2ELi16ELb1ELb0EEEJSH_NS5_IJNSS_ISF_SC_EENSS_ISG_SC_EEEEESI_SJ_SI_SJ_NS1E_6fusion15FusionCallbacksIS1I_NS1M_17LinearCombinationISI_fSI_fLNS_15FloatRoundStyleE2EEESH_S1L_JEEENS4_5SM1004TMEM4LOAD26SM100_TMEM_LOAD_16dp256b4xES10_S1A_NS4_17SM75_U32x4_LDSM_NENS4_14SM90_TMA_STOREES1A_NS4_17SM90_U32x4_STSM_NENS4_39AutoVectorizingCopyWithAssumedAlignmentILi128EEEEEEvvEEEEvNT_6ParamsE,"",@"SHT_CUDA_INFO"
	.sectionflags	@""
	.align	4


	//----- nvinfo : EIATTR_CUDA_API_VERSION
	.align		4
        /*0000*/ 	.byte	0x04, 0x37
        /*0002*/ 	.short	(.L_31 - .L_30)
.L_30:
        /*0004*/ 	.word	0x00000082


	//----- nvinfo : EIATTR_KPARAM_INFO
	.align		4
.L_31:
        /*0008*/ 	.byte	0x04, 0x17
        /*000a*/ 	.short	(.L_33 - .L_32)
.L_32:
        /*000c*/ 	.word	0x00000000
        /*0010*/ 	.short	0x0000
        /*0012*/ 	.short	0x0000
        /*0014*/ 	.byte	0x00, 0xf0, 0x01, 0x20


	//----- nvinfo : EIATTR_AT_ENTRY_FRAGMENTS
	.align		4
.L_33:
        /*0018*/ 	.byte	0x04, 0x4f
        /*001a*/ 	.short	(.L_35 - .L_34)


	//   ....[0]....
.L_34:
        /*001c*/ 	.word	0x00000006


	//----- nvinfo : EIATTR_RESERVED_SMEM_USED
	.align		4
.L_35:
        /*0020*/ 	.byte	0x01, 0x41
	.zero		2


	//----- nvinfo : EIATTR_SPARSE_MMA_MASK
	.align		4
        /*0024*/ 	.byte	0x03, 0x50
        /*0026*/ 	.short	0x0000


	//----- nvinfo : EIATTR_TCGEN05_1CTA_USED
	.align		4
        /*0028*/ 	.byte	0x01, 0x51
	.zero		2


	//----- nvinfo : EIATTR_MAXREG_COUNT
	.align		4
        /*002c*/ 	.byte	0x03, 0x1b
        /*002e*/ 	.short	0x00ff


	//----- nvinfo : EIATTR_NUM_BARRIERS
	.align		4
        /*0030*/ 	.byte	0x02, 0x4c
        /*0032*/ 	.byte	0x07
	.zero		1


	//----- nvinfo : EIATTR_EXTERNS
	.align		4
        /*0034*/ 	.byte	0x04, 0x0f
        /*0036*/ 	.short	(.L_37 - .L_36)


	//   ....[0]....
	.align		4
.L_36:
        /*0038*/ 	.word	index@(__assertfail)


	//----- nvinfo : EIATTR_MERCURY_ISA_VERSION
	.align		4
.L_37:
        /*003c*/ 	.byte	0x03, 0x5f
        /*003e*/ 	.short	0x0101


	//----- nvinfo : EIATTR_INT_WARP_WIDE_INSTR_OFFSETS
	.align		4
        /*0040*/ 	.byte	0x04, 0x31
        /*0042*/ 	.short	(.L_39 - .L_38)


	//   ....[0]....
.L_38:
        /*0044*/ 	.word	0x00004b30


	//   ....[1]....
        /*0048*/ 	.word	0x00004b60


	//   ....[2]....
        /*004c*/ 	.word	0x00004b80


	//   ....[3]....
        /*0050*/ 	.word	0x00005700


	//   ....[4]....
        /*0054*/ 	.word	0x00005820


	//   ....[5]....
        /*0058*/ 	.word	0x00005970


	//   ....[6]....
        /*005c*/ 	.word	0x00005a90


	//----- nvinfo : EIATTR_COOP_GROUP_MASK_REGIDS
	.align		4
.L_39:
        /*0060*/ 	.byte	0x04, 0x29
        /*0062*/ 	.short	(.L_41 - .L_40)


	//   ....[0]....
.L_40:
        /*0064*/ 	.word	0xffffffff


	//   ....[1]....
        /*0068*/ 	.word	0xffffffff


	//   ....[2]....
        /*006c*/ 	.word	0xffffffff


	//   ....[3]....
        /*0070*/ 	.word	0xffffffff


	//   ....[4]....
        /*0074*/ 	.word	0xffffffff


	//   ....[5]....
        /*0078*/ 	.word	0xffffffff


	//   ....[6]....
        /*007c*/ 	.word	0xffffffff


	//   ....[7]....
        /*0080*/ 	.word	0xffffffff


	//   ....[8]....
        /*0084*/ 	.word	0xffffffff


	//   ....[9]....
        /*0088*/ 	.word	0xffffffff


	//   ....[10]....
        /*008c*/ 	.word	0xffffffff


	//   ....[11]....
        /*0090*/ 	.word	0xffffffff


	//   ....[12]....
        /*0094*/ 	.word	0xffffffff


	//   ....[13]....
        /*0098*/ 	.word	0xffffffff


	//----- nvinfo : EIATTR_COOP_GROUP_INSTR_OFFSETS
	.align		4
.L_41:
        /*009c*/ 	.byte	0x04, 0x28
        /*009e*/ 	.short	(.L_43 - .L_42)


	//   ....[0]....
.L_42:
        /*00a0*/ 	.word	0x00000080


	//   ....[1]....
        /*00a4*/ 	.word	0x000004f0


	//   ....[2]....
        /*00a8*/ 	.word	0x00000970


	//   ....[3]....
        /*00ac*/ 	.word	0x00000af0


	//   ....[4]....
        /*00b0*/ 	.word	0x00000bf0


	//   ....[5]....
        /*00b4*/ 	.word	0x00000d60


	//   ....[6]....
        /*00b8*/ 	.word	0x00000f00


	//   ....[7]....
        /*00bc*/ 	.word	0x000010c0


	//   ....[8]....
        /*00c0*/ 	.word	0x000022e0


	//   ....[9]....
        /*00c4*/ 	.word	0x00003e00


	//   ....[10]....
        /*00c8*/ 	.word	0x00004010


	//   ....[11]....
        /*00cc*/ 	.word	0x00004040


	//   ....[12]....
        /*00d0*/ 	.word	0x00004a10


	//   ....[13]....
        /*00d4*/ 	.word	0x00004c40


	//----- nvinfo : EIATTR_VRC_CTA_INIT_COUNT
	.align		4
.L_43:
        /*00d8*/ 	.byte	0x02, 0x4a
        /*00da*/ 	.byte	0x80
	.zero		1


	//----- nvinfo : EIATTR_SYSCALL_OFFSETS
	.align		4
        /*00dc*/ 	.byte	0x04, 0x46
        /*00de*/ 	.short	(.L_45 - .L_44)


	//   ....[0]....
.L_44:
        /*00e0*/ 	.word	0x000067b0


	//   ....[1]....
        /*00e4*/ 	.word	0x000068a0


	//   ....[2]....
        /*00e8*/ 	.word	0x000070e0


	//   ....[3]....
        /*00ec*/ 	.word	0x00007a30


	//----- nvinfo : EIATTR_MBARRIER_INSTR_OFFSETS
	.align		4
.L_45:
        /*00f0*/ 	.byte	0x04, 0x39
        /*00f2*/ 	.short	(.L_47 - .L_46)


	//   ....[0]....
.L_46:
        /*00f4*/ 	.word	0x00000610
        /*00f8*/ 	.word	0x000000ff
        /*00fc*/ 	.word	0x00000000
        /*0100*/ 	.short	0x0100
        /*0102*/ 	.byte	0x04
	.zero		1


	//   ....[1]....
        /*0104*/ 	.word	0x00000620
        /*0108*/ 	.word	0x000000ff
        /*010c*/ 	.word	0x000000d0
        /*0110*/ 	.short	0x0100
        /*0112*/ 	.byte	0x04
	.zero		1


	//   ....[2]....
        /*0114*/ 	.word	0x00000630
        /*0118*/ 	.word	0x000000ff
        /*011c*/ 	.word	0x00000008
        /*0120*/ 	.short	0x0100
        /*0122*/ 	.byte	0x04
	.zero		1


	//   ....[3]....
        /*0124*/ 	.word	0x00000640
        /*0128*/ 	.word	0x000000ff
        /*012c*/ 	.word	0x000000d8
        /*0130*/ 	.short	0x0100
        /*0132*/ 	.byte	0x04
	.zero		1


	//   ....[4]....
        /*0134*/ 	.word	0x00000650
        /*0138*/ 	.word	0x000000ff
        /*013c*/ 	.word	0x00000010
        /*0140*/ 	.short	0x0100
        /*0142*/ 	.byte	0x04
	.zero		1


	//   ....[5]....
        /*0144*/ 	.word	0x00000660
        /*0148*/ 	.word	0x000000ff
        /*014c*/ 	.word	0x000000e0
        /*0150*/ 	.short	0x0100
        /*0152*/ 	.byte	0x04
	.zero		1


	//   ....[6]....
        /*0154*/ 	.word	0x00000670
        /*0158*/ 	.word	0x000000ff
        /*015c*/ 	.word	0x00000018
        /*0160*/ 	.short	0x0100
        /*0162*/ 	.byte	0x04
	.zero		1


	//   ....[7]....
        /*0164*/ 	.word	0x00000680
        /*0168*/ 	.word	0x000000ff
        /*016c*/ 	.word	0x000000e8
        /*0170*/ 	.short	0x0100
        /*0172*/ 	.byte	0x04
	.zero		1


	//   ....[8]....
        /*0174*/ 	.word	0x00000690
        /*0178*/ 	.word	0x000000ff
        /*017c*/ 	.word	0x00000020
        /*0180*/ 	.short	0x0100
        /*0182*/ 	.byte	0x04
	.zero		1


	//   ....[9]....
        /*0184*/ 	.word	0x000006a0
        /*0188*/ 	.word	0x000000ff
        /*018c*/ 	.word	0x000000f0
        /*0190*/ 	.short	0x0100
        /*0192*/ 	.byte	0x04
	.zero		1


	//   ....[10]....
        /*0194*/ 	.word	0x000006b0
        /*0198*/ 	.word	0x000000ff
        /*019c*/ 	.word	0x00000028
        /*01a0*/ 	.short	0x0100
        /*01a2*/ 	.byte	0x04
	.zero		1


	//   ....[11]....
        /*01a4*/ 	.word	0x000006c0
        /*01a8*/ 	.word	0x000000ff
        /*01ac*/ 	.word	0x000000f8
        /*01b0*/ 	.short	0x0100
        /*01b2*/ 	.byte	0x04
	.zero		1


	//   ....[12]....
        /*01b4*/ 	.word	0x000006d0
        /*01b8*/ 	.word	0x000000ff
        /*01bc*/ 	.word	0x00000030
        /*01c0*/ 	.short	0x0100
        /*01c2*/ 	.byte	0x04
	.zero		1


	//   ....[13]....
        /*01c4*/ 	.word	0x000006e0
        /*01c8*/ 	.word	0x000000ff
        /*01cc*/ 	.word	0x00000100
        /*01d0*/ 	.short	0x0100
        /*01d2*/ 	.byte	0x04
	.zero		1


	//   ....[14]....
        /*01d4*/ 	.word	0x000006f0
        /*01d8*/ 	.word	0x000000ff
        /*01dc*/ 	.word	0x00000038
        /*01e0*/ 	.short	0x0100
        /*01e2*/ 	.byte	0x04
	.zero		1


	//   ....[15]....
        /*01e4*/ 	.word	0x00000700
        /*01e8*/ 	.word	0x000000ff
        /*01ec*/ 	.word	0x00000108
        /*01f0*/ 	.short	0x0100
        /*01f2*/ 	.byte	0x04
	.zero		1


	//   ....[16]....
        /*01f4*/ 	.word	0x00000710
        /*01f8*/ 	.word	0x000000ff
        /*01fc*/ 	.word	0x00000040
        /*0200*/ 	.short	0x0100
        /*0202*/ 	.byte	0x04
	.zero		1


	//   ....[17]....
        /*0204*/ 	.word	0x00000720
        /*0208*/ 	.word	0x000000ff
        /*020c*/ 	.word	0x00000110
        /*0210*/ 	.short	0x0100
        /*0212*/ 	.byte	0x04
	.zero		1


	//   ....[18]....
        /*0214*/ 	.word	0x00000730
        /*0218*/ 	.word	0x000000ff
        /*021c*/ 	.word	0x00000048
        /*0220*/ 	.short	0x0100
        /*0222*/ 	.byte	0x04
	.zero		1


	//   ....[19]....
        /*0224*/ 	.word	0x00000740
        /*0228*/ 	.word	0x000000ff
        /*022c*/ 	.word	0x00000118
        /*0230*/ 	.short	0x0100
        /*0232*/ 	.byte	0x04
	.zero		1


	//   ....[20]....
        /*0234*/ 	.word	0x00000750
        /*0238*/ 	.word	0x000000ff
        /*023c*/ 	.word	0x00000050
        /*0240*/ 	.short	0x0100
        /*0242*/ 	.byte	0x04
	.zero		1


	//   ....[21]....
        /*0244*/ 	.word	0x00000760
        /*0248*/ 	.word	0x000000ff
        /*024c*/ 	.word	0x00000120
        /*0250*/ 	.short	0x0100
        /*0252*/ 	.byte	0x04
	.zero		1


	//   ....[22]....
        /*0254*/ 	.word	0x00000770
        /*0258*/ 	.word	0x000000ff
        /*025c*/ 	.word	0x00000058
        /*0260*/ 	.short	0x0100
        /*0262*/ 	.byte	0x04
	.zero		1


	//   ....[23]....
        /*0264*/ 	.word	0x00000780
        /*0268*/ 	.word	0x000000ff
        /*026c*/ 	.word	0x00000128
        /*0270*/ 	.short	0x0100
        /*0272*/ 	.byte	0x04
	.zero		1


	//   ....[24]....
        /*0274*/ 	.word	0x00000790
        /*0278*/ 	.word	0x000000ff
        /*027c*/ 	.word	0x00000060
        /*0280*/ 	.short	0x0100
        /*0282*/ 	.byte	0x04
	.zero		1


	//   ....[25]....
        /*0284*/ 	.word	0x000007a0
        /*0288*/ 	.word	0x000000ff
        /*028c*/ 	.word	0x00000130
        /*0290*/ 	.short	0x0100
        /*0292*/ 	.byte	0x04
	.zero		1


	//   ....[26]....
        /*0294*/ 	.word	0x000007b0
        /*0298*/ 	.word	0x000000ff
        /*029c*/ 	.word	0x00000068
        /*02a0*/ 	.short	0x0100
        /*02a2*/ 	.byte	0x04
	.zero		1


	//   ....[27]....
        /*02a4*/ 	.word	0x000007c0
        /*02a8*/ 	.word	0x000000ff
        /*02ac*/ 	.word	0x00000138
        /*02b0*/ 	.short	0x0100
        /*02b2*/ 	.byte	0x04
	.zero		1


	//   ....[28]....
        /*02b4*/ 	.word	0x000007d0
        /*02b8*/ 	.word	0x000000ff
        /*02bc*/ 	.word	0x00000070
        /*02c0*/ 	.short	0x0100
        /*02c2*/ 	.byte	0x04
	.zero		1


	//   ....[29]....
        /*02c4*/ 	.word	0x000007e0
        /*02c8*/ 	.word	0x000000ff
        /*02cc*/ 	.word	0x00000140
        /*02d0*/ 	.short	0x0100
        /*02d2*/ 	.byte	0x04
	.zero		1


	//   ....[30]....
        /*02d4*/ 	.word	0x000007f0
        /*02d8*/ 	.word	0x000000ff
        /*02dc*/ 	.word	0x00000078
        /*02e0*/ 	.short	0x0100
        /*02e2*/ 	.byte	0x04
	.zero		1


	//   ....[31]....
        /*02e4*/ 	.word	0x00000800
        /*02e8*/ 	.word	0x000000ff
        /*02ec*/ 	.word	0x00000148
        /*02f0*/ 	.short	0x0100
        /*02f2*/ 	.byte	0x04
	.zero		1


	//   ....[32]....
        /*02f4*/ 	.word	0x00000810
        /*02f8*/ 	.word	0x000000ff
        /*02fc*/ 	.word	0x00000080
        /*0300*/ 	.short	0x0100
        /*0302*/ 	.byte	0x04
	.zero		1


	//   ....[33]....
        /*0304*/ 	.word	0x00000820
        /*0308*/ 	.word	0x000000ff
        /*030c*/ 	.word	0x00000150
        /*0310*/ 	.short	0x0100
        /*0312*/ 	.byte	0x04
	.zero		1


	//   ....[34]....
        /*0314*/ 	.word	0x00000830
        /*0318*/ 	.word	0x000000ff
        /*031c*/ 	.word	0x00000088
        /*0320*/ 	.short	0x0100
        /*0322*/ 	.byte	0x04
	.zero		1


	//   ....[35]....
        /*0324*/ 	.word	0x00000840
        /*0328*/ 	.word	0x000000ff
        /*032c*/ 	.word	0x00000158
        /*0330*/ 	.short	0x0100
        /*0332*/ 	.byte	0x04
	.zero		1


	//   ....[36]....
        /*0334*/ 	.word	0x00000850
        /*0338*/ 	.word	0x000000ff
        /*033c*/ 	.word	0x00000090
        /*0340*/ 	.short	0x0100
        /*0342*/ 	.byte	0x04
	.zero		1


	//   ....[37]....
        /*0344*/ 	.word	0x00000860
        /*0348*/ 	.word	0x000000ff
        /*034c*/ 	.word	0x00000160
        /*0350*/ 	.short	0x0100
        /*0352*/ 	.byte	0x04
	.zero		1


	//   ....[38]....
        /*0354*/ 	.word	0x00000870
        /*0358*/ 	.word	0x000000ff
        /*035c*/ 	.word	0x00000098
        /*0360*/ 	.short	0x0100
        /*0362*/ 	.byte	0x04
	.zero		1


	//   ....[39]....
        /*0364*/ 	.word	0x00000880
        /*0368*/ 	.word	0x000000ff
        /*036c*/ 	.word	0x00000168
        /*0370*/ 	.short	0x0100
        /*0372*/ 	.byte	0x04
	.zero		1


	//   ....[40]....
        /*0374*/ 	.word	0x00000890
        /*0378*/ 	.word	0x000000ff
        /*037c*/ 	.word	0x000000a0
        /*0380*/ 	.short	0x0100
        /*0382*/ 	.byte	0x04
	.zero		1


	//   ....[41]....
        /*0384*/ 	.word	0x000008a0
        /*0388*/ 	.word	0x000000ff
        /*038c*/ 	.word	0x00000170
        /*0390*/ 	.short	0x0100
        /*0392*/ 	.byte	0x04
	.zero		1


	//   ....[42]....
        /*0394*/ 	.word	0x000008b0
        /*0398*/ 	.word	0x000000ff
        /*039c*/ 	.word	0x000000a8
        /*03a0*/ 	.short	0x0100
        /*03a2*/ 	.byte	0x04
	.zero		1


	//   ....[43]....
        /*03a4*/ 	.word	0x000008c0
        /*03a8*/ 	.word	0x000000ff
        /*03ac*/ 	.word	0x00000178
        /*03b0*/ 	.short	0x0100
        /*03b2*/ 	.byte	0x04
	.zero		1


	//   ....[44]....
        /*03b4*/ 	.word	0x000008d0
        /*03b8*/ 	.word	0x000000ff
        /*03bc*/ 	.word	0x000000b0
        /*03c0*/ 	.short	0x0100
        /*03c2*/ 	.byte	0x04
	.zero		1


	//   ....[45]....
        /*03c4*/ 	.word	0x000008e0
        /*03c8*/ 	.word	0x000000ff
        /*03cc*/ 	.word	0x00000180
        /*03d0*/ 	.short	0x0100
        /*03d2*/ 	.byte	0x04
	.zero		1


	//   ....[46]....
        /*03d4*/ 	.word	0x000008f0
        /*03d8*/ 	.word	0x000000ff
        /*03dc*/ 	.word	0x000000b8
        /*03e0*/ 	.short	0x0100
        /*03e2*/ 	.byte	0x04
	.zero		1


	//   ....[47]....
        /*03e4*/ 	.word	0x00000900
        /*03e8*/ 	.word	0x000000ff
        /*03ec*/ 	.word	0x00000188
        /*03f0*/ 	.short	0x0100
        /*03f2*/ 	.byte	0x04
	.zero		1


	//   ....[48]....
        /*03f4*/ 	.word	0x00000910
        /*03f8*/ 	.word	0x000000ff
        /*03fc*/ 	.word	0x000000c0
        /*0400*/ 	.short	0x0100
        /*0402*/ 	.byte	0x04
	.zero		1


	//   ....[49]....
        /*0404*/ 	.word	0x00000920
        /*0408*/ 	.word	0x000000ff
        /*040c*/ 	.word	0x00000190
        /*0410*/ 	.short	0x0100
        /*0412*/ 	.byte	0x04
	.zero		1


	//   ....[50]....
        /*0414*/ 	.word	0x00000930
        /*0418*/ 	.word	0x000000ff
        /*041c*/ 	.word	0x000000c8
        /*0420*/ 	.short	0x0100
        /*0422*/ 	.byte	0x04
	.zero		1


	//   ....[51]....
        /*0424*/ 	.word	0x00000940
        /*0428*/ 	.word	0x000000ff
        /*042c*/ 	.word	0x00000198
        /*0430*/ 	.short	0x0100
        /*0432*/ 	.byte	0x04
	.zero		1


	//   ....[52]....
        /*0434*/ 	.word	0x00000a80
        /*0438*/ 	.word	0x000000ff
        /*043c*/ 	.word	0x000001a0
        /*0440*/ 	.short	0x0100
        /*0442*/ 	.byte	0x04
	.zero		1


	//   ....[53]....
        /*0444*/ 	.word	0x00000a90
        /*0448*/ 	.word	0x000000ff
        /*044c*/ 	.word	0x000001b8
        /*0450*/ 	.short	0x0100
        /*0452*/ 	.byte	0x04
	.zero		1


	//   ....[54]....
        /*0454*/ 	.word	0x00000aa0
        /*0458*/ 	.word	0x000000ff
        /*045c*/ 	.word	0x000001a8
        /*0460*/ 	.short	0x0100
        /*0462*/ 	.byte	0x04
	.zero		1


	//   ....[55]....
        /*0464*/ 	.word	0x00000ab0
        /*0468*/ 	.word	0x000000ff
        /*046c*/ 	.word	0x000001c0
        /*0470*/ 	.short	0x0100
        /*0472*/ 	.byte	0x04
	.zero		1


	//   ....[56]....
        /*0474*/ 	.word	0x00000ac0
        /*0478*/ 	.word	0x000000ff
        /*047c*/ 	.word	0x000001b0
        /*0480*/ 	.short	0x0100
        /*0482*/ 	.byte	0x04
	.zero		1


	//   ....[57]....
        /*0484*/ 	.word	0x00000ad0
        /*0488*/ 	.word	0x000000ff
        /*048c*/ 	.word	0x000001c8
        /*0490*/ 	.short	0x0100
        /*0492*/ 	.byte	0x04
	.zero		1


	//   ....[58]....
        /*0494*/ 	.word	0x00000bc0
        /*0498*/ 	.word	0x000000ff
        /*049c*/ 	.word	0x000001d0
        /*04a0*/ 	.short	0x0100
        /*04a2*/ 	.byte	0x06
	.zero		1


	//   ....[59]....
        /*04a4*/ 	.word	0x00000bd0
        /*04a8*/ 	.word	0x000000ff
        /*04ac*/ 	.word	0x000001d8
        /*04b0*/ 	.short	0x0100
        /*04b2*/ 	.byte	0x06
	.zero		1


	//   ....[60]....
        /*04b4*/ 	.word	0x00000d10
        /*04b8*/ 	.word	0x000000ff
        /*04bc*/ 	.word	0x000001e0
        /*04c0*/ 	.short	0x0100
        /*04c2*/ 	.byte	0x06
	.zero		1


	//   ....[61]....
        /*04c4*/ 	.word	0x00000d20
        /*04c8*/ 	.word	0x000000ff
        /*04cc*/ 	.word	0x000001f0
        /*04d0*/ 	.short	0x0100
        /*04d2*/ 	.byte	0x06
	.zero		1


	//   ....[62]....
        /*04d4*/ 	.word	0x00000d30
        /*04d8*/ 	.word	0x000000ff
        /*04dc*/ 	.word	0x000001e8
        /*04e0*/ 	.short	0x0100
        /*04e2*/ 	.byte	0x06
	.zero		1


	//   ....[63]....
        /*04e4*/ 	.word	0x00000d40
        /*04e8*/ 	.word	0x000000ff
        /*04ec*/ 	.word	0x000001f8
        /*04f0*/ 	.short	0x0100
        /*04f2*/ 	.byte	0x06
	.zero		1


	//   ....[64]....
        /*04f4*/ 	.word	0x00000e70
        /*04f8*/ 	.word	0x000000ff
        /*04fc*/ 	.word	0x00000200
        /*0500*/ 	.short	0x0100
        /*0502*/ 	.byte	0x04
	.zero		1


	//   ....[65]....
        /*0504*/ 	.word	0x00000e80
        /*0508*/ 	.word	0x000000ff
        /*050c*/ 	.word	0x00000220
        /*0510*/ 	.short	0x0100
        /*0512*/ 	.byte	0x04
	.zero		1


	//   ....[66]....
        /*0514*/ 	.word	0x00000e90
        /*0518*/ 	.word	0x000000ff
        /*051c*/ 	.word	0x00000208
        /*0520*/ 	.short	0x0100
        /*0522*/ 	.byte	0x04
	.zero		1


	//   ....[67]....
        /*0524*/ 	.word	0x00000ea0
        /*0528*/ 	.word	0x000000ff
        /*052c*/ 	.word	0x00000228
        /*0530*/ 	.short	0x0100
        /*0532*/ 	.byte	0x04
	.zero		1


	//   ....[68]....
        /*0534*/ 	.word	0x00000eb0
        /*0538*/ 	.word	0x000000ff
        /*053c*/ 	.word	0x00000210
        /*0540*/ 	.short	0x0100
        /*0542*/ 	.byte	0x04
	.zero		1


	//   ....[69]....
        /*0544*/ 	.word	0x00000ec0
        /*0548*/ 	.word	0x000000ff
        /*054c*/ 	.word	0x00000230
        /*0550*/ 	.short	0x0100
        /*0552*/ 	.byte	0x04
	.zero		1


	//   ....[70]....
        /*0554*/ 	.word	0x00000ed0
        /*0558*/ 	.word	0x000000ff
        /*055c*/ 	.word	0x00000218
        /*0560*/ 	.short	0x0100
        /*0562*/ 	.byte	0x04
	.zero		1


	//   ....[71]....
        /*0564*/ 	.word	0x00000ee0
        /*0568*/ 	.word	0x000000ff
        /*056c*/ 	.word	0x00000238
        /*0570*/ 	.short	0x0100
        /*0572*/ 	.byte	0x04
	.zero		1


	//   ....[72]....
        /*0574*/ 	.word	0x00000fd0
        /*0578*/ 	.word	0x000000ff
        /*057c*/ 	.word	0x00000240
        /*0580*/ 	.short	0x0100
        /*0582*/ 	.byte	0x04
	.zero		1


	//   ....[73]....
        /*0584*/ 	.word	0x00000fe0
        /*0588*/ 	.word	0x000000ff
        /*058c*/ 	.word	0x00000250
        /*0590*/ 	.short	0x0100
        /*0592*/ 	.byte	0x04
	.zero		1


	//   ....[74]....
        /*0594*/ 	.word	0x00000ff0
        /*0598*/ 	.word	0x000000ff
        /*059c*/ 	.word	0x00000248
        /*05a0*/ 	.short	0x0100
        /*05a2*/ 	.byte	0x04
	.zero		1


	//   ....[75]....
        /*05a4*/ 	.word	0x00001000
        /*05a8*/ 	.word	0x000000ff
        /*05ac*/ 	.word	0x00000258
        /*05b0*/ 	.short	0x0100
        /*05b2*/ 	.byte	0x04
	.zero		1


	//   ....[76]....
        /*05b4*/ 	.word	0x00001b40
        /*05b8*/ 	.word	0x00000000
        /*05bc*/ 	.word	0x00000250
        /*05c0*/ 	.short	0x010a
        /*05c2*/ 	.byte	0xff
	.zero		1


	//   ....[77]....
        /*05c4*/ 	.word	0x00001b70
        /*05c8*/ 	.word	0x00000000
        /*05cc*/ 	.word	0x00000240
        /*05d0*/ 	.short	0x0101
        /*05d2*/ 	.byte	0xff
	.zero		1


	//   ....[78]....
        /*05d4*/ 	.word	0x00001c40
        /*05d8*/ 	.word	0x000000ff
        /*05dc*/ 	.word	0x000000d0
        /*05e0*/ 	.short	0x010a
        /*05e2*/ 	.byte	0x04
	.zero		1


	//   ....[79]....
        /*05e4*/ 	.word	0x00001cc0
        /*05e8*/ 	.word	0x000000ff
        /*05ec*/ 	.word	0x000000d0
        /*05f0*/ 	.short	0x010a
        /*05f2*/ 	.byte	0x21
	.zero		1


	//   ....[80]....
        /*05f4*/ 	.word	0x00001e50
        /*05f8*/ 	.word	0x000000ff
        /*05fc*/ 	.word	0x000000d0
        /*0600*/ 	.short	0x010a
        /*0602*/ 	.byte	0x08
	.zero		1


	//   ....[81]....
        /*0604*/ 	.word	0x00001f80
        /*0608*/ 	.word	0x000000ff
        /*060c*/ 	.word	0x000001d8
        /*0610*/ 	.short	0x0101
        /*0612*/ 	.byte	0x06
	.zero		1


	//   ....[82]....
        /*0614*/ 	.word	0x00001fa0
        /*0618*/ 	.word	0x000000ff
        /*061c*/ 	.word	0x000000d0
        /*0620*/ 	.short	0x010a
        /*0622*/ 	.byte	0x04
	.zero		1


	//   ....[83]....
        /*0624*/ 	.word	0x00002020
        /*0628*/ 	.word	0x000000ff
        /*062c*/ 	.word	0x000000d0
        /*0630*/ 	.short	0x010a
        /*0632*/ 	.byte	0x11
	.zero		1


	//   ....[84]....
        /*0634*/ 	.word	0x000021d0
        /*0638*/ 	.word	0x000000ff
        /*063c*/ 	.word	0x000000d0
        /*0640*/ 	.short	0x010a
        /*0642*/ 	.byte	0x07
	.zero		1


	//   ....[85]....
        /*0644*/ 	.word	0x00002310
        /*0648*/ 	.word	0x00000003
        /*064c*/ 	.word	0x000001e0
        /*0650*/ 	.short	0x010a
        /*0652*/ 	.byte	0xff
	.zero		1


	//   ....[86]....
        /*0654*/ 	.word	0x00002460
        /*0658*/ 	.word	0x00000000
        /*065c*/ 	.word	0x00000000
        /*0660*/ 	.short	0x0101
        /*0662*/ 	.byte	0xff
	.zero		1


	//   ....[87]....
        /*0664*/ 	.word	0x00002a20
        /*0668*/ 	.word	0x000000ff
        /*066c*/ 	.word	0x00000000
        /*0670*/ 	.short	0x010a
        /*0672*/ 	.byte	0x04
	.zero		1


	//   ....[88]....
        /*0674*/ 	.word	0x00002ab0
        /*0678*/ 	.word	0x000000ff
        /*067c*/ 	.word	0x00000000
        /*0680*/ 	.short	0x010a
        /*0682*/ 	.byte	0x05
	.zero		1


	//   ....[89]....
        /*0684*/ 	.word	0x00002b40
        /*0688*/ 	.word	0x000000ff
        /*068c*/ 	.word	0x00000000
        /*0690*/ 	.short	0x010a
        /*0692*/ 	.byte	0x05
	.zero		1


	//   ....[90]....
        /*0694*/ 	.word	0x00002bd0
        /*0698*/ 	.word	0x000000ff
        /*069c*/ 	.word	0x00000000
        /*06a0*/ 	.short	0x010a
        /*06a2*/ 	.byte	0x05
	.zero		1


	//   ....[91]....
        /*06a4*/ 	.word	0x00002c60
        /*06a8*/ 	.word	0x000000ff
        /*06ac*/ 	.word	0x00000000
        /*06b0*/ 	.short	0x010a
        /*06b2*/ 	.byte	0x05
	.zero		1


	//   ....[92]....
        /*06b4*/ 	.word	0x00002cf0
        /*06b8*/ 	.word	0x000000ff
        /*06bc*/ 	.word	0x00000000
        /*06c0*/ 	.short	0x010a
        /*06c2*/ 	.byte	0x05
	.zero		1


	//   ....[93]....
        /*06c4*/ 	.word	0x00002d80
        /*06c8*/ 	.word	0x000000ff
        /*06cc*/ 	.word	0x00000000
        /*06d0*/ 	.short	0x010a
        /*06d2*/ 	.byte	0x05
	.zero		1


	//   ....[94]....
        /*06d4*/ 	.word	0x00002e10
        /*06d8*/ 	.word	0x000000ff
        /*06dc*/ 	.word	0x00000000
        /*06e0*/ 	.short	0x010a
        /*06e2*/ 	.byte	0x05
	.zero		1


	//   ....[95]....
        /*06e4*/ 	.word	0x00002ea0
        /*06e8*/ 	.word	0x000000ff
        /*06ec*/ 	.word	0x00000000
        /*06f0*/ 	.short	0x010a
        /*06f2*/ 	.byte	0x05
	.zero		1


	//   ....[96]....
        /*06f4*/ 	.word	0x00002f30
        /*06f8*/ 	.word	0x000000ff
        /*06fc*/ 	.word	0x00000000
        /*0700*/ 	.short	0x010a
        /*0702*/ 	.byte	0x05
	.zero		1


	//   ....[97]....
        /*0704*/ 	.word	0x00002fc0
        /*0708*/ 	.word	0x000000ff
        /*070c*/ 	.word	0x00000000
        /*0710*/ 	.short	0x010a
        /*0712*/ 	.byte	0x05
	.zero		1


	//   ....[98]....
        /*0714*/ 	.word	0x00003050
        /*0718*/ 	.word	0x000000ff
        /*071c*/ 	.word	0x00000000
        /*0720*/ 	.short	0x010a
        /*0722*/ 	.byte	0x05
	.zero		1


	//   ....[99]....
        /*0724*/ 	.word	0x000030e0
        /*0728*/ 	.word	0x000000ff
        /*072c*/ 	.word	0x00000000
        /*0730*/ 	.short	0x010a
        /*0732*/ 	.byte	0x05
	.zero		1


	//   ....[100]....
        /*0734*/ 	.word	0x00003170
        /*0738*/ 	.word	0x000000ff
        /*073c*/ 	.word	0x00000000
        /*0740*/ 	.short	0x010a
        /*0742*/ 	.byte	0x05
	.zero		1


	//   ....[101]....
        /*0744*/ 	.word	0x00003200
        /*0748*/ 	.word	0x000000ff
        /*074c*/ 	.word	0x00000000
        /*0750*/ 	.short	0x010a
        /*0752*/ 	.byte	0x05
	.zero		1


	//   ....[102]....
        /*0754*/ 	.word	0x00003290
        /*0758*/ 	.word	0x000000ff
        /*075c*/ 	.word	0x00000000
        /*0760*/ 	.short	0x010a
        /*0762*/ 	.byte	0x05
	.zero		1


	//   ....[103]....
        /*0764*/ 	.word	0x00003320
        /*0768*/ 	.word	0x000000ff
        /*076c*/ 	.word	0x00000000
        /*0770*/ 	.short	0x010a
        /*0772*/ 	.byte	0x05
	.zero		1


	//   ....[104]....
        /*0774*/ 	.word	0x000033b0
        /*0778*/ 	.word	0x000000ff
        /*077c*/ 	.word	0x00000000
        /*0780*/ 	.short	0x010a
        /*0782*/ 	.byte	0x05
	.zero		1


	//   ....[105]....
        /*0784*/ 	.word	0x00003440
        /*0788*/ 	.word	0x000000ff
        /*078c*/ 	.word	0x00000000
        /*0790*/ 	.short	0x010a
        /*0792*/ 	.byte	0x05
	.zero		1


	//   ....[106]....
        /*0794*/ 	.word	0x000034d0
        /*0798*/ 	.word	0x000000ff
        /*079c*/ 	.word	0x00000000
        /*07a0*/ 	.short	0x010a
        /*07a2*/ 	.byte	0x05
	.zero		1


	//   ....[107]....
        /*07a4*/ 	.word	0x00003560
        /*07a8*/ 	.word	0x000000ff
        /*07ac*/ 	.word	0x00000000
        /*07b0*/ 	.short	0x010a
        /*07b2*/ 	.byte	0x05
	.zero		1


	//   ....[108]....
        /*07b4*/ 	.word	0x000035f0
        /*07b8*/ 	.word	0x000000ff
        /*07bc*/ 	.word	0x00000000
        /*07c0*/ 	.short	0x010a
        /*07c2*/ 	.byte	0x05
	.zero		1


	//   ....[109]....
        /*07c4*/ 	.word	0x00003680
        /*07c8*/ 	.word	0x000000ff
        /*07cc*/ 	.word	0x00000000
        /*07d0*/ 	.short	0x010a
        /*07d2*/ 	.byte	0x05
	.zero		1


	//   ....[110]....
        /*07d4*/ 	.word	0x00003710
        /*07d8*/ 	.word	0x000000ff
        /*07dc*/ 	.word	0x00000000
        /*07e0*/ 	.short	0x010a
        /*07e2*/ 	.byte	0x05
	.zero		1


	//   ....[111]....
        /*07e4*/ 	.word	0x000037a0
        /*07e8*/ 	.word	0x000000ff
        /*07ec*/ 	.word	0x00000000
        /*07f0*/ 	.short	0x010a
        /*07f2*/ 	.byte	0x05
	.zero		1


	//   ....[112]....
        /*07f4*/ 	.word	0x00003840
        /*07f8*/ 	.word	0x00000000
        /*07fc*/ 	.word	0x00000000
        /*0800*/ 	.short	0x010a
        /*0802*/ 	.byte	0xff
	.zero		1


	//   ....[113]....
        /*0804*/ 	.word	0x00003960
        /*0808*/ 	.word	0x00000002
        /*080c*/ 	.word	0x00000240
        /*0810*/ 	.short	0x010a
        /*0812*/ 	.byte	0xff
	.zero		1


	//   ....[114]....
        /*0814*/ 	.word	0x000039d0
        /*0818*/ 	.word	0x00000002
        /*081c*/ 	.word	0x00000000
        /*0820*/ 	.short	0x0101
        /*0822*/ 	.byte	0xff
	.zero		1


	//   ....[115]....
        /*0824*/ 	.word	0x000039f0
        /*0828*/ 	.word	0x000000ff
        /*082c*/ 	.word	0x000001f0
        /*0830*/ 	.short	0x010a
        /*0832*/ 	.byte	0x04
	.zero		1


	//   ....[116]....
        /*0834*/ 	.word	0x00003b10
        /*0838*/ 	.word	0x00000002
        /*083c*/ 	.word	0x000001e0
        /*0840*/ 	.short	0x010a
        /*0842*/ 	.byte	0xff
	.zero		1


	//   ....[117]....
        /*0844*/ 	.word	0x00003c10
        /*0848*/ 	.word	0x00000002
        /*084c*/ 	.word	0x00000000
        /*0850*/ 	.short	0x0101
        /*0852*/ 	.byte	0xff
	.zero		1


	//   ....[118]....
        /*0854*/ 	.word	0x00003ca0
        /*0858*/ 	.word	0x000000ff
        /*085c*/ 	.word	0x000001f0
        /*0860*/ 	.short	0x0106
        /*0862*/ 	.byte	0x04
	.zero		1


	//   ....[119]....
        /*0864*/ 	.word	0x00003cc0
        /*0868*/ 	.word	0x000000ff
        /*086c*/ 	.word	0x000001f0
        /*0870*/ 	.short	0x010a
        /*0872*/ 	.byte	0x04
	.zero		1


	//   ....[120]....
        /*0874*/ 	.word	0x00003d50
        /*0878*/ 	.word	0x000000ff
        /*087c*/ 	.word	0x000001f0
        /*0880*/ 	.short	0x0106
        /*0882*/ 	.byte	0x07
	.zero		1


	//   ....[121]....
        /*0884*/ 	.word	0x00003d90
        /*0888*/ 	.word	0x00000000
        /*088c*/ 	.word	0x000001f0
        /*0890*/ 	.short	0x010a
        /*0892*/ 	.byte	0xff
	.zero		1


	//   ....[122]....
        /*0894*/ 	.word	0x000042a0
        /*0898*/ 	.word	0x00000000
        /*089c*/ 	.word	0x000001e0
        /*08a0*/ 	.short	0x010a
        /*08a2*/ 	.byte	0xff
	.zero		1


	//   ....[123]....
        /*08a4*/ 	.word	0x000043a0
        /*08a8*/ 	.word	0x00000003
        /*08ac*/ 	.word	0x00000000
        /*08b0*/ 	.short	0x0101
        /*08b2*/ 	.byte	0xff
	.zero		1


	//   ....[124]....
        /*08b4*/ 	.word	0x000043b0
        /*08b8*/ 	.word	0x000000ff
        /*08bc*/ 	.word	0x00000000
        /*08c0*/ 	.short	0x010a
        /*08c2*/ 	.byte	0x04
	.zero		1


	//   ....[125]....
        /*08c4*/ 	.word	0x00004430
        /*08c8*/ 	.word	0x000000ff
        /*08cc*/ 	.word	0x00000220
        /*08d0*/ 	.short	0x010a
        /*08d2*/ 	.byte	0x17
	.zero		1


	//   ....[126]....
        /*08d4*/ 	.word	0x00004510
        /*08d8*/ 	.word	0x000000ff
        /*08dc*/ 	.word	0x00000000
        /*08e0*/ 	.short	0x010a
        /*08e2*/ 	.byte	0x05
	.zero		1


	//   ....[127]....
        /*08e4*/ 	.word	0x00004650
        /*08e8*/ 	.word	0x000000ff
        /*08ec*/ 	.word	0x00000000
        /*08f0*/ 	.short	0x010a
        /*08f2*/ 	.byte	0x04
	.zero		1


	//   ....[128]....
        /*08f4*/ 	.word	0x00004840
        /*08f8*/ 	.word	0x000000ff
        /*08fc*/ 	.word	0x00000000
        /*0900*/ 	.short	0x010a
        /*0902*/ 	.byte	0x04
	.zero		1


	//   ....[129]....
        /*0904*/ 	.word	0x000048d0
        /*0908*/ 	.word	0x000000ff
        /*090c*/ 	.word	0x00000000
        /*0910*/ 	.short	0x010a
        /*0912*/ 	.byte	0x05
	.zero		1


	//   ....[130]....
        /*0914*/ 	.word	0x00004960
        /*0918*/ 	.word	0x000000ff
        /*091c*/ 	.word	0x00000000
        /*0920*/ 	.short	0x010a
        /*0922*/ 	.byte	0x05
	.zero		1


	//   ....[131]....
        /*0924*/ 	.word	0x000049f0
        /*0928*/ 	.word	0x000000ff
        /*092c*/ 	.word	0x00000000
        /*0930*/ 	.short	0x010a
        /*0932*/ 	.byte	0x04
	.zero		1


	//   ....[132]....
        /*0934*/ 	.word	0x00004ed0
        /*0938*/ 	.word	0x00000008
        /*093c*/ 	.word	0x000001e0
        /*0940*/ 	.short	0x010a
        /*0942*/ 	.byte	0xff
	.zero		1


	//   ....[133]....
        /*0944*/ 	.word	0x00005040
        /*0948*/ 	.word	0x00000000
        /*094c*/ 	.word	0x00000000
        /*0950*/ 	.short	0x0101
        /*0952*/ 	.byte	0xff
	.zero		1


	//   ....[134]....
        /*0954*/ 	.word	0x00005510
        /*0958*/ 	.word	0x000000ff
        /*095c*/ 	.word	0x000001d8
        /*0960*/ 	.short	0x010a
        /*0962*/ 	.byte	0x18
	.zero		1


	//   ....[135]....
        /*0964*/ 	.word	0x000056e0
        /*0968*/ 	.word	0x000000ff
        /*096c*/ 	.word	0x000001b8
        /*0970*/ 	.short	0x010a
        /*0972*/ 	.byte	0x04
	.zero		1


	//   ....[136]....
        /*0974*/ 	.word	0x000058c0
        /*0978*/ 	.word	0x000000ff
        /*097c*/ 	.word	0x000001a0
        /*0980*/ 	.short	0x010b
        /*0982*/ 	.byte	0x04
	.zero		1


	//   ....[137]....
        /*0984*/ 	.word	0x000058d0
        /*0988*/ 	.word	0x000000ff
        /*098c*/ 	.word	0x00000000
        /*0990*/ 	.short	0x0101
        /*0992*/ 	.byte	0x07
	.zero		1


	//   ....[138]....
        /*0994*/ 	.word	0x000058e0
        /*0998*/ 	.word	0x000000ff
        /*099c*/ 	.word	0x000001b8
        /*09a0*/ 	.short	0x010a
        /*09a2*/ 	.byte	0x05
	.zero		1


	//   ....[139]....
        /*09a4*/ 	.word	0x00005b30
        /*09a8*/ 	.word	0x000000ff
        /*09ac*/ 	.word	0x000001a0
        /*09b0*/ 	.short	0x010b
        /*09b2*/ 	.byte	0x05
	.zero		1


	//   ....[140]....
        /*09b4*/ 	.word	0x00005b40
        /*09b8*/ 	.word	0x000000ff
        /*09bc*/ 	.word	0x00000000
        /*09c0*/ 	.short	0x0101
        /*09c2*/ 	.byte	0x04
	.zero		1


	//   ....[141]....
        /*09c4*/ 	.word	0x00005b90
        /*09c8*/ 	.word	0x000000ff
        /*09cc*/ 	.word	0x00000000
        /*09d0*/ 	.short	0x010a
        /*09d2*/ 	.byte	0x04
	.zero		1


	//   ....[142]....
        /*09d4*/ 	.word	0x00005c20
        /*09d8*/ 	.word	0x000000ff
        /*09dc*/ 	.word	0x00000000
        /*09e0*/ 	.short	0x010a
        /*09e2*/ 	.byte	0x05
	.zero		1


	//   ....[143]....
        /*09e4*/ 	.word	0x00005cc0
        /*09e8*/ 	.word	0x00000000
        /*09ec*/ 	.word	0x00000000
        /*09f0*/ 	.short	0x010a
        /*09f2*/ 	.byte	0xff
	.zero		1


	//   ....[144]....
        /*09f4*/ 	.word	0x00006020
        /*09f8*/ 	.word	0x00000000
        /*09fc*/ 	.word	0x000001e0
        /*0a00*/ 	.short	0x010a
        /*0a02*/ 	.byte	0xff
	.zero		1


	//   ....[145]....
        /*0a04*/ 	.word	0x000060f0
        /*0a08*/ 	.word	0x00000000
        /*0a0c*/ 	.word	0x00000000
        /*0a10*/ 	.short	0x0101
        /*0a12*/ 	.byte	0xff
	.zero		1


	//   ....[146]....
        /*0a14*/ 	.word	0x00006d00
        /*0a18*/ 	.word	0x00000002
        /*0a1c*/ 	.word	0x000001a0
        /*0a20*/ 	.short	0x010a
        /*0a22*/ 	.byte	0xff
	.zero		1


	//   ....[147]....
        /*0a24*/ 	.word	0x00006d40
        /*0a28*/ 	.word	0x0000001b
        /*0a2c*/ 	.word	0x00000200
        /*0a30*/ 	.short	0x010a
        /*0a32*/ 	.byte	0xff
	.zero		1


	//   ....[148]....
        /*0a34*/ 	.word	0x00006e30
        /*0a38*/ 	.word	0x00000002
        /*0a3c*/ 	.word	0x000001a0
        /*0a40*/ 	.short	0x010a
        /*0a42*/ 	.byte	0xff
	.zero		1


	//   ....[149]....
        /*0a44*/ 	.word	0x00006fc0
        /*0a48*/ 	.word	0x0000001b
        /*0a4c*/ 	.word	0x00000200
        /*0a50*/ 	.short	0x010a
        /*0a52*/ 	.byte	0xff
	.zero		1


	//   ....[150]....
        /*0a54*/ 	.word	0x00007790
        /*0a58*/ 	.word	0x00000000
        /*0a5c*/ 	.word	0x00000000
        /*0a60*/ 	.short	0x0101
        /*0a62*/ 	.byte	0xff
	.zero		1


	//   ....[151]....
        /*0a64*/ 	.word	0x000077a0
        /*0a68*/ 	.word	0x00000002
        /*0a6c*/ 	.word	0x000001a0
        /*0a70*/ 	.short	0x010a
        /*0a72*/ 	.byte	0xff
	.zero		1


	//   ....[152]....
        /*0a74*/ 	.word	0x00007860
        /*0a78*/ 	.word	0x00000002
        /*0a7c*/ 	.word	0x000001a0
        /*0a80*/ 	.short	0x010a
        /*0a82*/ 	.byte	0xff
	.zero		1


	//   ....[153]....
        /*0a84*/ 	.word	0x00007c00
        /*0a88*/ 	.word	0x000000ff
        /*0a8c*/ 	.word	0x00000000
        /*0a90*/ 	.short	0x0101
        /*0a92*/ 	.byte	0x04
	.zero		1


	//   ....[154]....
        /*0a94*/ 	.word	0x00008160
        /*0a98*/ 	.word	0x00000000
        /*0a9c*/ 	.word	0x00000000
        /*0aa0*/ 	.short	0x0101
        /*0aa2*/ 	.byte	0xff
	.zero		1


	//   ....[155]....
        /*0aa4*/ 	.word	0x00008410
        /*0aa8*/ 	.word	0x000000ff
        /*0aac*/ 	.word	0x00000000
        /*0ab0*/ 	.short	0x0101
        /*0ab2*/ 	.byte	0x04
	.zero		1


	//   ....[156]....
        /*0ab4*/ 	.word	0x00008430
        /*0ab8*/ 	.word	0x00000000
        /*0abc*/ 	.word	0x00000250
        /*0ac0*/ 	.short	0x010a
        /*0ac2*/ 	.byte	0xff
	.zero		1


	//   ....[157]....
        /*0ac4*/ 	.word	0x00008490
        /*0ac8*/ 	.word	0x00000000
        /*0acc*/ 	.word	0x000000d0
        /*0ad0*/ 	.short	0x010a
        /*0ad2*/ 	.byte	0xff
	.zero		1


	//   ....[158]....
        /*0ad4*/ 	.word	0x000084f0
        /*0ad8*/ 	.word	0x00000000
        /*0adc*/ 	.word	0x000000d0
        /*0ae0*/ 	.short	0x010a
        /*0ae2*/ 	.byte	0xff
	.zero		1


	//   ....[159]....
        /*0ae4*/ 	.word	0x00008540
        /*0ae8*/ 	.word	0x00000003
        /*0aec*/ 	.word	0x000001e0
        /*0af0*/ 	.short	0x010a
        /*0af2*/ 	.byte	0xff
	.zero		1


	//   ....[160]....
        /*0af4*/ 	.word	0x000085a0
        /*0af8*/ 	.word	0x00000000
        /*0afc*/ 	.word	0x00000000
        /*0b00*/ 	.short	0x010a
        /*0b02*/ 	.byte	0xff
	.zero		1


	//   ....[161]....
        /*0b04*/ 	.word	0x00008600
        /*0b08*/ 	.word	0x00000000
        /*0b0c*/ 	.word	0x00000000
        /*0b10*/ 	.short	0x010a
        /*0b12*/ 	.byte	0xff
	.zero		1


	//   ....[162]....
        /*0b14*/ 	.word	0x00008660
        /*0b18*/ 	.word	0x00000000
        /*0b1c*/ 	.word	0x00000000
        /*0b20*/ 	.short	0x010a
        /*0b22*/ 	.byte	0xff
	.zero		1


	//   ....[163]....
        /*0b24*/ 	.word	0x000086c0
        /*0b28*/ 	.word	0x00000000
        /*0b2c*/ 	.word	0x00000000
        /*0b30*/ 	.short	0x010a
        /*0b32*/ 	.byte	0xff
	.zero		1


	//   ....[164]....
        /*0b34*/ 	.word	0x00008720
        /*0b38*/ 	.word	0x00000000
        /*0b3c*/ 	.word	0x00000000
        /*0b40*/ 	.short	0x010a
        /*0b42*/ 	.byte	0xff
	.zero		1


	//   ....[165]....
        /*0b44*/ 	.word	0x00008780
        /*0b48*/ 	.word	0x00000000
        /*0b4c*/ 	.word	0x00000000
        /*0b50*/ 	.short	0x010a
        /*0b52*/ 	.byte	0xff
	.zero		1


	//   ....[166]....
        /*0b54*/ 	.word	0x000087e0
        /*0b58*/ 	.word	0x00000000
        /*0b5c*/ 	.word	0x00000000
        /*0b60*/ 	.short	0x010a
        /*0b62*/ 	.byte	0xff
	.zero		1


	//   ....[167]....
        /*0b64*/ 	.word	0x00008840
        /*0b68*/ 	.word	0x00000000
        /*0b6c*/ 	.word	0x00000000
        /*0b70*/ 	.short	0x010a
        /*0b72*/ 	.byte	0xff
	.zero		1


	//   ....[168]....
        /*0b74*/ 	.word	0x000088a0
        /*0b78*/ 	.word	0x00000000
        /*0b7c*/ 	.word	0x00000000
        /*0b80*/ 	.short	0x010a
        /*0b82*/ 	.byte	0xff
	.zero		1


	//   ....[169]....
        /*0b84*/ 	.word	0x00008900
        /*0b88*/ 	.word	0x00000000
        /*0b8c*/ 	.word	0x00000000
        /*0b90*/ 	.short	0x010a
        /*0b92*/ 	.byte	0xff
	.zero		1


	//   ....[170]....
        /*0b94*/ 	.word	0x00008960
        /*0b98*/ 	.word	0x00000000
        /*0b9c*/ 	.word	0x00000000
        /*0ba0*/ 	.short	0x010a
        /*0ba2*/ 	.byte	0xff
	.zero		1


	//   ....[171]....
        /*0ba4*/ 	.word	0x000089c0
        /*0ba8*/ 	.word	0x00000000
        /*0bac*/ 	.word	0x00000000
        /*0bb0*/ 	.short	0x010a
        /*0bb2*/ 	.byte	0xff
	.zero		1


	//   ....[172]....
        /*0bb4*/ 	.word	0x00008a20
        /*0bb8*/ 	.word	0x00000000
        /*0bbc*/ 	.word	0x00000000
        /*0bc0*/ 	.short	0x010a
        /*0bc2*/ 	.byte	0xff
	.zero		1


	//   ....[173]....
        /*0bc4*/ 	.word	0x00008a80
        /*0bc8*/ 	.word	0x00000000
        /*0bcc*/ 	.word	0x00000000
        /*0bd0*/ 	.short	0x010a
        /*0bd2*/ 	.byte	0xff
	.zero		1


	//   ....[174]....
        /*0bd4*/ 	.word	0x00008ae0
        /*0bd8*/ 	.word	0x00000000
        /*0bdc*/ 	.word	0x00000000
        /*0be0*/ 	.short	0x010a
        /*0be2*/ 	.byte	0xff
	.zero		1


	//   ....[175]....
        /*0be4*/ 	.word	0x00008b40
        /*0be8*/ 	.word	0x00000000
        /*0bec*/ 	.word	0x00000000
        /*0bf0*/ 	.short	0x010a
        /*0bf2*/ 	.byte	0xff
	.zero		1


	//   ....[176]....
        /*0bf4*/ 	.word	0x00008ba0
        /*0bf8*/ 	.word	0x00000000
        /*0bfc*/ 	.word	0x00000000
        /*0c00*/ 	.short	0x010a
        /*0c02*/ 	.byte	0xff
	.zero		1


	//   ....[177]....
        /*0c04*/ 	.word	0x00008c00
        /*0c08*/ 	.word	0x00000000
        /*0c0c*/ 	.word	0x00000000
        /*0c10*/ 	.short	0x010a
        /*0c12*/ 	.byte	0xff
	.zero		1


	//   ....[178]....
        /*0c14*/ 	.word	0x00008c60
        /*0c18*/ 	.word	0x00000000
        /*0c1c*/ 	.word	0x00000000
        /*0c20*/ 	.short	0x010a
        /*0c22*/ 	.byte	0xff
	.zero		1


	//   ....[179]....
        /*0c24*/ 	.word	0x00008cc0
        /*0c28*/ 	.word	0x00000000
        /*0c2c*/ 	.word	0x00000000
        /*0c30*/ 	.short	0x010a
        /*0c32*/ 	.byte	0xff
	.zero		1


	//   ....[180]....
        /*0c34*/ 	.word	0x00008d20
        /*0c38*/ 	.word	0x00000000
        /*0c3c*/ 	.word	0x00000000
        /*0c40*/ 	.short	0x010a
        /*0c42*/ 	.byte	0xff
	.zero		1


	//   ....[181]....
        /*0c44*/ 	.word	0x00008d80
        /*0c48*/ 	.word	0x00000000
        /*0c4c*/ 	.word	0x00000000
        /*0c50*/ 	.short	0x010a
        /*0c52*/ 	.byte	0xff
	.zero		1


	//   ....[182]....
        /*0c54*/ 	.word	0x00008de0
        /*0c58*/ 	.word	0x00000000
        /*0c5c*/ 	.word	0x00000000
        /*0c60*/ 	.short	0x010a
        /*0c62*/ 	.byte	0xff
	.zero		1


	//   ....[183]....
        /*0c64*/ 	.word	0x00008e40
        /*0c68*/ 	.word	0x00000000
        /*0c6c*/ 	.word	0x00000000
        /*0c70*/ 	.short	0x010a
        /*0c72*/ 	.byte	0xff
	.zero		1


	//   ....[184]....
        /*0c74*/ 	.word	0x00008ea0
        /*0c78*/ 	.word	0x00000000
        /*0c7c*/ 	.word	0x00000000
        /*0c80*/ 	.short	0x010a
        /*0c82*/ 	.byte	0xff
	.zero		1


	//   ....[185]....
        /*0c84*/ 	.word	0x00008ef0
        /*0c88*/ 	.word	0x00000002
        /*0c8c*/ 	.word	0x00000240
        /*0c90*/ 	.short	0x010a
        /*0c92*/ 	.byte	0xff
	.zero		1


	//   ....[186]....
        /*0c94*/ 	.word	0x00008f50
        /*0c98*/ 	.word	0x00000002
        /*0c9c*/ 	.word	0x000001f0
        /*0ca0*/ 	.short	0x010a
        /*0ca2*/ 	.byte	0xff
	.zero		1


	//   ....[187]....
        /*0ca4*/ 	.word	0x00008fa0
        /*0ca8*/ 	.word	0x00000002
        /*0cac*/ 	.word	0x000001e0
        /*0cb0*/ 	.short	0x010a
        /*0cb2*/ 	.byte	0xff
	.zero		1


	//   ....[188]....
        /*0cb4*/ 	.word	0x00009000
        /*0cb8*/ 	.word	0x00000000
        /*0cbc*/ 	.word	0x000001f0
        /*0cc0*/ 	.short	0x010a
        /*0cc2*/ 	.byte	0xff
	.zero		1


	//   ....[189]....
        /*0cc4*/ 	.word	0x00009050
        /*0cc8*/ 	.word	0x00000000
        /*0ccc*/ 	.word	0x000001e0
        /*0cd0*/ 	.short	0x010a
        /*0cd2*/ 	.byte	0xff
	.zero		1


	//   ....[190]....
        /*0cd4*/ 	.word	0x000090b0
        /*0cd8*/ 	.word	0x00000002
        /*0cdc*/ 	.word	0x00000220
        /*0ce0*/ 	.short	0x010a
        /*0ce2*/ 	.byte	0xff
	.zero		1


	//   ....[191]....
        /*0ce4*/ 	.word	0x00009110
        /*0ce8*/ 	.word	0x00000000
        /*0cec*/ 	.word	0x00000000
        /*0cf0*/ 	.short	0x010a
        /*0cf2*/ 	.byte	0xff
	.zero		1


	//   ....[192]....
        /*0cf4*/ 	.word	0x00009170
        /*0cf8*/ 	.word	0x00000000
        /*0cfc*/ 	.word	0x00000000
        /*0d00*/ 	.short	0x010a
        /*0d02*/ 	.byte	0xff
	.zero		1


	//   ....[193]....
        /*0d04*/ 	.word	0x000091d0
        /*0d08*/ 	.word	0x00000000
        /*0d0c*/ 	.word	0x00000000
        /*0d10*/ 	.short	0x010a
        /*0d12*/ 	.byte	0xff
	.zero		1


	//   ....[194]....
        /*0d14*/ 	.word	0x00009230
        /*0d18*/ 	.word	0x00000000
        /*0d1c*/ 	.word	0x00000000
        /*0d20*/ 	.short	0x010a
        /*0d22*/ 	.byte	0xff
	.zero		1


	//   ....[195]....
        /*0d24*/ 	.word	0x00009290
        /*0d28*/ 	.word	0x00000000
        /*0d2c*/ 	.word	0x00000000
        /*0d30*/ 	.short	0x010a
        /*0d32*/ 	.byte	0xff
	.zero		1


	//   ....[196]....
        /*0d34*/ 	.word	0x000092e0
        /*0d38*/ 	.word	0x00000008
        /*0d3c*/ 	.word	0x000001e0
        /*0d40*/ 	.short	0x010a
        /*0d42*/ 	.byte	0xff
	.zero		1


	//   ....[197]....
        /*0d44*/ 	.word	0x00009340
        /*0d48*/ 	.word	0x00000000
        /*0d4c*/ 	.word	0x000001d8
        /*0d50*/ 	.short	0x010a
        /*0d52*/ 	.byte	0xff
	.zero		1


	//   ....[198]....
        /*0d54*/ 	.word	0x000093a0
        /*0d58*/ 	.word	0x00000000
        /*0d5c*/ 	.word	0x000001b8
        /*0d60*/ 	.short	0x010a
        /*0d62*/ 	.byte	0xff
	.zero		1


	//   ....[199]....
        /*0d64*/ 	.word	0x00009400
        /*0d68*/ 	.word	0x00000002
        /*0d6c*/ 	.word	0x000001b8
        /*0d70*/ 	.short	0x010a
        /*0d72*/ 	.byte	0xff
	.zero		1


	//   ....[200]....
        /*0d74*/ 	.word	0x00009460
        /*0d78*/ 	.word	0x00000000
        /*0d7c*/ 	.word	0x00000000
        /*0d80*/ 	.short	0x010a
        /*0d82*/ 	.byte	0xff
	.zero		1


	//   ....[201]....
        /*0d84*/ 	.word	0x000094c0
        /*0d88*/ 	.word	0x00000000
        /*0d8c*/ 	.word	0x00000000
        /*0d90*/ 	.short	0x010a
        /*0d92*/ 	.byte	0xff
	.zero		1


	//   ....[202]....
        /*0d94*/ 	.word	0x00009510
        /*0d98*/ 	.word	0x00000000
        /*0d9c*/ 	.word	0x000001e0
        /*0da0*/ 	.short	0x010a
        /*0da2*/ 	.byte	0xff
	.zero		1


	//   ....[203]....
        /*0da4*/ 	.word	0x00009560
        /*0da8*/ 	.word	0x00000002
        /*0dac*/ 	.word	0x000001a0
        /*0db0*/ 	.short	0x010a
        /*0db2*/ 	.byte	0xff
	.zero		1


	//   ....[204]....
        /*0db4*/ 	.word	0x000095b0
        /*0db8*/ 	.word	0x0000001b
        /*0dbc*/ 	.word	0x00000200
        /*0dc0*/ 	.short	0x010a
        /*0dc2*/ 	.byte	0xff
	.zero		1


	//   ....[205]....
        /*0dc4*/ 	.word	0x00009600
        /*0dc8*/ 	.word	0x00000002
        /*0dcc*/ 	.word	0x000001a0
        /*0dd0*/ 	.short	0x010a
        /*0dd2*/ 	.byte	0xff
	.zero		1


	//----- nvinfo : EIATTR_NUM_MBARRIERS
	.align		4
.L_47:
        /*0dd4*/ 	.byte	0x03, 0x38
        /*0dd6*/ 	.short	0x004c


	//----- nvinfo : EIATTR_EXIT_INSTR_OFFSETS
	.align		4
        /*0dd8*/ 	.byte	0x04, 0x1c
        /*0dda*/ 	.short	(.L_49 - .L_48)


	//   ....[0]....
.L_48:
        /*0ddc*/ 	.word	0x00003870


	//   ....[1]....
        /*0de0*/ 	.word	0x00003d60


	//   ....[2]....
        /*0de4*/ 	.word	0x00003dc0


	//   ....[3]....
        /*0de8*/ 	.word	0x00004c50


	//   ....[4]....
        /*0dec*/ 	.word	0x00005cf0


	//   ....[5]....
        /*0df0*/ 	.word	0x00005d30


	//   ....[6]....
        /*0df4*/ 	.word	0x00008300


	//   ....[7]....
        /*0df8*/ 	.word	0x00008380


	//   ....[8]....
        /*0dfc*/ 	.word	0x000083b0


	//   ....[9]....
        /*0e00*/ 	.word	0x00008420


	//----- nvinfo : EIATTR_MAX_THREADS
	.align		4
.L_49:
        /*0e04*/ 	.byte	0x04, 0x05
        /*0e06*/ 	.short	(.L_51 - .L_50)
.L_50:
        /*0e08*/ 	.word	0x00000100
        /*0e0c*/ 	.word	0x00000001
        /*0e10*/ 	.word	0x00000001


	//----- nvinfo : EIATTR_CRS_STACK_SIZE
	.align		4
.L_51:
        /*0e14*/ 	.byte	0x04, 0x1e
        /*0e16*/ 	.short	(.L_53 - .L_52)
.L_52:
        /*0e18*/ 	.word	0x00000000


	//----- nvinfo : EIATTR_CBANK_PARAM_SIZE
	.align		4
.L_53:
        /*0e1c*/ 	.byte	0x03, 0x19
        /*0e1e*/ 	.short	0x0800


	//----- nvinfo : EIATTR_PARAM_CBANK
	.align		4
        /*0e20*/ 	.byte	0x04, 0x0a
        /*0e22*/ 	.short	(.L_55 - .L_54)
	.align		4
.L_54:
        /*0e24*/ 	.word	index@(.nv.constant0._ZN7cutlass13device_kernelINS_4gemm6kernel13GemmUniversalIN4cute5tupleIJiiiiEEENS1_10collective13CollectiveMmaINS1_35MainloopSm100TmaUmmaWarpSpecializedILi26ELi2ELi4ENS5_IJNS4_1CILi2EEENSA_ILi1EEESC_EEEEENS5_IJNSA_ILi64EEESF_NSA_ILi32EEEEEENS_10bfloat16_tENS5_IJlSC_lEEESI_SJ_NS4_8TiledMMAINS4_8MMA_AtomIJNS4_20SM100_MMA_F16BF16_SSISI_SI_fLi64ELi64ELNS4_4UMMA5MajorE0ELSO_0ELNSN_7ScaleInE0ELSP_0EEEEEENS4_6LayoutINS5_IJSC_SC_SC_EEENS5_IJNSA_ILi0EEESU_SU_EEEEENS5_IJNS4_10UnderscoreESX_SX_EEEEENS4_13SM90_TMA_LOADENS4_14ComposedLayoutINS4_7SwizzleILi2ELi4ELi3EEENS4_18smem_ptr_flag_bitsILi16EEENSS_INS5_IJNSA_ILi8EEESG_EEENS5_IJSG_SC_EEEEEEEvNS4_8identityENS4_23SM90_TMA_LOAD_MULTICASTES1A_vS1B_EENS_8epilogue10collective18CollectiveEpilogueINS1E_23Sm100TmaWarpSpecializedILi3ELi2ELi16ELb1ELb0EEEJSH_NS5_IJNSS_ISF_SC_EENSS_ISG_SC_EEEEESI_SJ_SI_SJ_NS1E_6fusion15FusionCallbacksIS1I_NS1M_17LinearCombinationISI_fSI_fLNS_15FloatRoundStyleE2EEESH_S1L_JEEENS4_5SM1004TMEM4LOAD26SM100_TMEM_LOAD_16dp256b4xES10_S1A_NS4_17SM75_U32x4_LDSM_NENS4_14SM90_TMA_STOREES1A_NS4_17SM90_U32x4_STSM_NENS4_39AutoVectorizingCopyWithAssumedAlignmentILi128EEEEEEvvEEEEvNT_6ParamsE)
        /*0e28*/ 	.short	0x0380
        /*0e2a*/ 	.short	0x0800


	//----- nvinfo : EIATTR_SW_WAR
	.align		4
.L_55:
        /*0e2c*/ 	.byte	0x04, 0x36
        /*0e2e*/ 	.short	(.L_57 - .L_56)
.L_56:
        /*0e30*/ 	.word	0x00000008
.L_57:


//--------------------- .nv.callgraph             --------------------------
	.section	.nv.callgraph,"",@"SHT_CUDA_CALLGRAPH"
	.align	4
	.sectionentsize	8
	.align		4
        /*0000*/ 	.word	0x00000000
	.align		4
        /*0004*/ 	.word	0xffffffff
	.align		4
        /*0008*/ 	.word	index@(_ZN7cutlass13device_kernelINS_4gemm6kernel13GemmUniversalIN4cute5tupleIJiiiiEEENS1_10collective13CollectiveMmaINS1_35MainloopSm100TmaUmmaWarpSpecializedILi26ELi2ELi4ENS5_IJNS4_1CILi2EEENSA_ILi1EEESC_EEEEENS5_IJNSA_ILi64EEESF_NSA_ILi32EEEEEENS_10bfloat16_tENS5_IJlSC_lEEESI_SJ_NS4_8TiledMMAINS4_8MMA_AtomIJNS4_20SM100_MMA_F16BF16_SSISI_SI_fLi64ELi64ELNS4_4UMMA5MajorE0ELSO_0ELNSN_7ScaleInE0ELSP_0EEEEEENS4_6LayoutINS5_IJSC_SC_SC_EEENS5_IJNSA_ILi0EEESU_SU_EEEEENS5_IJNS4_10UnderscoreESX_SX_EEEEENS4_13SM90_TMA_LOADENS4_14ComposedLayoutINS4_7SwizzleILi2ELi4ELi3EEENS4_18smem_ptr_flag_bitsILi16EEENSS_INS5_IJNSA_ILi8EEESG_EEENS5_IJSG_SC_EEEEEEEvNS4_8identityENS4_23SM90_TMA_LOAD_MULTICASTES1A_vS1B_EENS_8epilogue10collective18CollectiveEpilogueINS1E_23Sm100TmaWarpSpecializedILi3ELi2ELi16ELb1ELb0EEEJSH_NS5_IJNSS_ISF_SC_EENSS_ISG_SC_EEEEESI_SJ_SI_SJ_NS1E_6fusion15FusionCallbacksIS1I_NS1M_17LinearCombinationISI_fSI_fLNS_15FloatRoundStyleE2EEESH_S1L_JEEENS4_5SM1004TMEM4LOAD26SM100_TMEM_LOAD_16dp256b4xES10_S1A_NS4_17SM75_U32x4_LDSM_NENS4_14SM90_TMA_STOREES1A_NS4_17SM90_U32x4_STSM_NENS4_39AutoVectorizingCopyWithAssumedAlignmentILi128EEEEEEvvEEEEvNT_6ParamsE)
	.align		4
        /*000c*/ 	.word	index@(__assertfail)
	.align		4
        /*0010*/ 	.word	0x00000000
	.align		4
        /*0014*/ 	.word	0xfffffffe
	.align		4
        /*0018*/ 	.word	0x00000000
	.align		4
        /*001c*/ 	.word	0xfffffffd
	.align		4
        /*0020*/ 	.word	0x00000000
	.align		4
        /*0024*/ 	.word	0xfffffffc


//--------------------- .nv.constant4             --------------------------
	.section	.nv.constant4,"a",@progbits
	.align	8
	.align		8
.nv.constant4:
        /*0000*/ 	.dword	__assertfail
	.align		8
        /*0008*/ 	.dword	__unnamed_1
	.align		8
        /*0010*/ 	.dword	__unnamed_2
	.align		8
        /*0018*/ 	.dword	_ZN39_INTERNAL_6471f56f_4_k_cu_401a8b61_69814cuda3std3__45__cpo5beginE
	.align		8
        /*0020*/ 	.dword	_ZN39_INTERNAL_6471f56f_4_k_cu_401a8b61_69814cuda3std3__45__cpo3endE
	.align		8
        /*0028*/ 	.dword	_ZN39_INTERNAL_6471f56f_4_k_cu_401a8b61_69814cuda3std3__45__cpo6cbeginE
	.align		8
        /*0030*/ 	.dword	_ZN39_INTERNAL_6471f56f_4_k_cu_401a8b61_69814cuda3std3__45__cpo4cendE
	.align		8
        /*0038*/ 	.dword	_ZN39_INTERNAL_6471f56f_4_k_cu_401a8b61_69814cuda3std3__441_GLOBAL__N__6471f56f_4_k_cu_401a8b61_69816ignoreE
	.align		8
        /*0040*/ 	.dword	_ZN39_INTERNAL_6471f56f_4_k_cu_401a8b61_69814cuda3std3__419piecewise_constructE
	.align		8
        /*0048*/ 	.dword	_ZN39_INTERNAL_6471f56f_4_k_cu_401a8b61_69814cuda3std3__48in_placeE
	.align		8
        /*0050*/ 	.dword	_ZN39_INTERNAL_6471f56f_4_k_cu_401a8b61_69814cuda3std6ranges3__45__cpo4swapE
	.align		8
        /*0058*/ 	.dword	_ZN39_INTERNAL_6471f56f_4_k_cu_401a8b61_69814cuda3std6ranges3__45__cpo9iter_moveE
	.align		8
        /*0060*/ 	.dword	_ZN39_INTERNAL_6471f56f_4_k_cu_401a8b61_69814cute7productE
	.align		8
        /*0068*/ 	.dword	_ZN39_INTERNAL_6471f56f_4_k_cu_401a8b61_69814cute1_E
	.align		8
        /*0070*/ 	.dword	$str$25
	.align		8
        /*0078*/ 	.dword	$str$26
	.align		8
        /*0080*/ 	.dword	$str$27
	.align		8
        /*0088*/ 	.dword	$str$28


//--------------------- .text._ZN7cutlass13device_kernelINS_4gemm6kernel13GemmUniversalIN4cute5tupleIJiiiiEEENS1_10collective13CollectiveMmaINS1_35MainloopSm100TmaUmmaWarpSpecializedILi26ELi2ELi4ENS5_IJNS4_1CILi2EEENSA_ILi1EEESC_EEEEENS5_IJNSA_ILi64EEESF_NSA_ILi32EEEEEENS_10bfloat16_tENS5_IJlSC_lEEESI_SJ_NS4_8TiledMMAINS4_8MMA_AtomIJNS4_20SM100_MMA_F16BF16_SSISI_SI_fLi64ELi64ELNS4_4UMMA5MajorE0ELSO_0ELNSN_7ScaleInE0ELSP_0EEEEEENS4_6LayoutINS5_IJSC_SC_SC_EEENS5_IJNSA_ILi0EEESU_SU_EEEEENS5_IJNS4_10UnderscoreESX_SX_EEEEENS4_13SM90_TMA_LOADENS4_14ComposedLayoutINS4_7SwizzleILi2ELi4ELi3EEENS4_18smem_ptr_flag_bitsILi16EEENSS_INS5_IJNSA_ILi8EEESG_EEENS5_IJSG_SC_EEEEEEEvNS4_8identityENS4_23SM90_TMA_LOAD_MULTICASTES1A_vS1B_EENS_8epilogue10collective18CollectiveEpilogueINS1E_23Sm100TmaWarpSpecializedILi3ELi2ELi16ELb1ELb0EEEJSH_NS5_IJNSS_ISF_SC_EENSS_ISG_SC_EEEEESI_SJ_SI_SJ_NS1E_6fusion15FusionCallbacksIS1I_NS1M_17LinearCombinationISI_fSI_fLNS_15FloatRoundStyleE2EEESH_S1L_JEEENS4_5SM1004TMEM4LOAD26SM100_TMEM_LOAD_16dp256b4xES10_S1A_NS4_17SM75_U32x4_LDSM_NENS4_14SM90_TMA_STOREES1A_NS4_17SM90_U32x4_STSM_NENS4_39AutoVectorizingCopyWithAssumedAlignmentILi128EEEEEEvvEEEEvNT_6ParamsE --------------------------
	.section	.text._ZN7cutlass13device_kernelINS_4gemm6kernel13GemmUniversalIN4cute5tupleIJiiiiEEENS1_10collective13CollectiveMmaINS1_35MainloopSm100TmaUmmaWarpSpecializedILi26ELi2ELi4ENS5_IJNS4_1CILi2EEENSA_ILi1EEESC_EEEEENS5_IJNSA_ILi64EEESF_NSA_ILi32EEEEEENS_10bfloat16_tENS5_IJlSC_lEEESI_SJ_NS4_8TiledMMAINS4_8MMA_AtomIJNS4_20SM100_MMA_F16BF16_SSISI_SI_fLi64ELi64ELNS4_4UMMA5MajorE0ELSO_0ELNSN_7ScaleInE0ELSP_0EEEEEENS4_6LayoutINS5_IJSC_SC_SC_EEENS5_IJNSA_ILi0EEESU_SU_EEEEENS5_IJNS4_10UnderscoreESX_SX_EEEEENS4_13SM90_TMA_LOADENS4_14ComposedLayoutINS4_7SwizzleILi2ELi4ELi3EEENS4_18smem_ptr_flag_bitsILi16EEENSS_INS5_IJNSA_ILi8EEESG_EEENS5_IJSG_SC_EEEEEEEvNS4_8identityENS4_23SM90_TMA_LOAD_MULTICASTES1A_vS1B_EENS_8epilogue10collective18CollectiveEpilogueINS1E_23Sm100TmaWarpSpecializedILi3ELi2ELi16ELb1ELb0EEEJSH_NS5_IJNSS_ISF_SC_EENSS_ISG_SC_EEEEESI_SJ_SI_SJ_NS1E_6fusion15FusionCallbacksIS1I_NS1M_17LinearCombinationISI_fSI_fLNS_15FloatRoundStyleE2EEESH_S1L_JEEENS4_5SM1004TMEM4LOAD26SM100_TMEM_LOAD_16dp256b4xES10_S1A_NS4_17SM75_U32x4_LDSM_NENS4_14SM90_TMA_STOREES1A_NS4_17SM90_U32x4_STSM_NENS4_39AutoVectorizingCopyWithAssumedAlignmentILi128EEEEEEvvEEEEvNT_6ParamsE,"ax",@progbits
	.align	128
.text._ZN7cutlass13device_kernelINS_4gemm6kernel13GemmUniversalIN4cute5tupleIJiiiiEEENS1_10collective13CollectiveMmaINS1_35MainloopSm100TmaUmmaWarpSpecializedILi26ELi2ELi4ENS5_IJNS4_1CILi2EEENSA_ILi1EEESC_EEEEENS5_IJNSA_ILi64EEESF_NSA_ILi32EEEEEENS_10bfloat16_tENS5_IJlSC_lEEESI_SJ_NS4_8TiledMMAINS4_8MMA_AtomIJNS4_20SM100_MMA_F16BF16_SSISI_SI_fLi64ELi64ELNS4_4UMMA5MajorE0ELSO_0ELNSN_7ScaleInE0ELSP_0EEEEEENS4_6LayoutINS5_IJSC_SC_SC_EEENS5_IJNSA_ILi0EEESU_SU_EEEEENS5_IJNS4_10UnderscoreESX_SX_EEEEENS4_13SM90_TMA_LOADENS4_14ComposedLayoutINS4_7SwizzleILi2ELi4ELi3EEENS4_18smem_ptr_flag_bitsILi16EEENSS_INS5_IJNSA_ILi8EEESG_EEENS5_IJSG_SC_EEEEEEEvNS4_8identityENS4_23SM90_TMA_LOAD_MULTICASTES1A_vS1B_EENS_8epilogue10collective18CollectiveEpilogueINS1E_23Sm100TmaWarpSpecializedILi3ELi2ELi16ELb1ELb0EEEJSH_NS5_IJNSS_ISF_SC_EENSS_ISG_SC_EEEEESI_SJ_SI_SJ_NS1E_6fusion15FusionCallbacksIS1I_NS1M_17LinearCombinationISI_fSI_fLNS_15FloatRoundStyleE2EEESH_S1L_JEEENS4_5SM1004TMEM4LOAD26SM100_TMEM_LOAD_16dp256b4xES10_S1A_NS4_17SM75_U32x4_LDSM_NENS4_14SM90_TMA_STOREES1A_NS4_17SM90_U32x4_STSM_NENS4_39AutoVectorizingCopyWithAssumedAlignmentILi128EEEEEEvvEEEEvNT_6ParamsE:
        .type           _ZN7cutlass13device_kernelINS_4gemm6kernel13GemmUniversalIN4cute5tupleIJiiiiEEENS1_10collective13CollectiveMmaINS1_35MainloopSm100TmaUmmaWarpSpecializedILi26ELi2ELi4ENS5_IJNS4_1CILi2EEENSA_ILi1EEESC_EEEEENS5_IJNSA_ILi64EEESF_NSA_ILi32EEEEEENS_10bfloat16_tENS5_IJlSC_lEEESI_SJ_NS4_8TiledMMAINS4_8MMA_AtomIJNS4_20SM100_MMA_F16BF16_SSISI_SI_fLi64ELi64ELNS4_4UMMA5MajorE0ELSO_0ELNSN_7ScaleInE0ELSP_0EEEEEENS4_6LayoutINS5_IJSC_SC_SC_EEENS5_IJNSA_ILi0EEESU_SU_EEEEENS5_IJNS4_10UnderscoreESX_SX_EEEEENS4_13SM90_TMA_LOADENS4_14ComposedLayoutINS4_7SwizzleILi2ELi4ELi3EEENS4_18smem_ptr_flag_bitsILi16EEENSS_INS5_IJNSA_ILi8EEESG_EEENS5_IJSG_SC_EEEEEEEvNS4_8identityENS4_23SM90_TMA_LOAD_MULTICASTES1A_vS1B_EENS_8epilogue10collective18CollectiveEpilogueINS1E_23Sm100TmaWarpSpecializedILi3ELi2ELi16ELb1ELb0EEEJSH_NS5_IJNSS_ISF_SC_EENSS_ISG_SC_EEEEESI_SJ_SI_SJ_NS1E_6fusion15FusionCallbacksIS1I_NS1M_17LinearCombinationISI_fSI_fLNS_15FloatRoundStyleE2EEESH_S1L_JEEENS4_5SM1004TMEM4LOAD26SM100_TMEM_LOAD_16dp256b4xES10_S1A_NS4_17SM75_U32x4_LDSM_NENS4_14SM90_TMA_STOREES1A_NS4_17SM90_U32x4_STSM_NENS4_39AutoVectorizingCopyWithAssumedAlignmentILi128EEEEEEvvEEEEvNT_6ParamsE,@function
        .size           _ZN7cutlass13device_kernelINS_4gemm6kernel13GemmUniversalIN4cute5tupleIJiiiiEEENS1_10collective13CollectiveMmaINS1_35MainloopSm100TmaUmmaWarpSpecializedILi26ELi2ELi4ENS5_IJNS4_1CILi2EEENSA_ILi1EEESC_EEEEENS5_IJNSA_ILi64EEESF_NSA_ILi32EEEEEENS_10bfloat16_tENS5_IJlSC_lEEESI_SJ_NS4_8TiledMMAINS4_8MMA_AtomIJNS4_20SM100_MMA_F16BF16_SSISI_SI_fLi64ELi64ELNS4_4UMMA5MajorE0ELSO_0ELNSN_7ScaleInE0ELSP_0EEEEEENS4_6LayoutINS5_IJSC_SC_SC_EEENS5_IJNSA_ILi0EEESU_SU_EEEEENS5_IJNS4_10UnderscoreESX_SX_EEEEENS4_13SM90_TMA_LOADENS4_14ComposedLayoutINS4_7SwizzleILi2ELi4ELi3EEENS4_18smem_ptr_flag_bitsILi16EEENSS_INS5_IJNSA_ILi8EEESG_EEENS5_IJSG_SC_EEEEEEEvNS4_8identityENS4_23SM90_TMA_LOAD_MULTICASTES1A_vS1B_EENS_8epilogue10collective18CollectiveEpilogueINS1E_23Sm100TmaWarpSpecializedILi3ELi2ELi16ELb1ELb0EEEJSH_NS5_IJNSS_ISF_SC_EENSS_ISG_SC_EEEEESI_SJ_SI_SJ_NS1E_6fusion15FusionCallbacksIS1I_NS1M_17LinearCombinationISI_fSI_fLNS_15FloatRoundStyleE2EEESH_S1L_JEEENS4_5SM1004TMEM4LOAD26SM100_TMEM_LOAD_16dp256b4xES10_S1A_NS4_17SM75_U32x4_LDSM_NENS4_14SM90_TMA_STOREES1A_NS4_17SM90_U32x4_STSM_NENS4_39AutoVectorizingCopyWithAssumedAlignmentILi128EEEEEEvvEEEEvNT_6ParamsE,(.L_x_228 - _ZN7cutlass13device_kernelINS_4gemm6kernel13GemmUniversalIN4cute5tupleIJiiiiEEENS1_10collective13CollectiveMmaINS1_35MainloopSm100TmaUmmaWarpSpecializedILi26ELi2ELi4ENS5_IJNS4_1CILi2EEENSA_ILi1EEESC_EEEEENS5_IJNSA_ILi64EEESF_NSA_ILi32EEEEEENS_10bfloat16_tENS5_IJlSC_lEEESI_SJ_NS4_8TiledMMAINS4_8MMA_AtomIJNS4_20SM100_MMA_F16BF16_SSISI_SI_fLi64ELi64ELNS4_4UMMA5MajorE0ELSO_0ELNSN_7ScaleInE0ELSP_0EEEEEENS4_6LayoutINS5_IJSC_SC_SC_EEENS5_IJNSA_ILi0EEESU_SU_EEEEENS5_IJNS4_10UnderscoreESX_SX_EEEEENS4_13SM90_TMA_LOADENS4_14ComposedLayoutINS4_7SwizzleILi2ELi4ELi3EEENS4_18smem_ptr_flag_bitsILi16EEENSS_INS5_IJNSA_ILi8EEESG_EEENS5_IJSG_SC_EEEEEEEvNS4_8identityENS4_23SM90_TMA_LOAD_MULTICASTES1A_vS1B_EENS_8epilogue10collective18CollectiveEpilogueINS1E_23Sm100TmaWarpSpecializedILi3ELi2ELi16ELb1ELb0EEEJSH_NS5_IJNSS_ISF_SC_EENSS_ISG_SC_EEEEESI_SJ_SI_SJ_NS1E_6fusion15FusionCallbacksIS1I_NS1M_17LinearCombinationISI_fSI_fLNS_15FloatRoundStyleE2EEESH_S1L_JEEENS4_5SM1004TMEM4LOAD26SM100_TMEM_LOAD_16dp256b4xES10_S1A_NS4_17SM75_U32x4_LDSM_NENS4_14SM90_TMA_STOREES1A_NS4_17SM90_U32x4_STSM_NENS4_39AutoVectorizingCopyWithAssumedAlignmentILi128EEEEEEvvEEEEvNT_6ParamsE)
        .other          _ZN7cutlass13device_kernelINS_4gemm6kernel13GemmUniversalIN4cute5tupleIJiiiiEEENS1_10collective13CollectiveMmaINS1_35MainloopSm100TmaUmmaWarpSpecializedILi26ELi2ELi4ENS5_IJNS4_1CILi2EEENSA_ILi1EEESC_EEEEENS5_IJNSA_ILi64EEESF_NSA_ILi32EEEEEENS_10bfloat16_tENS5_IJlSC_lEEESI_SJ_NS4_8TiledMMAINS4_8MMA_AtomIJNS4_20SM100_MMA_F16BF16_SSISI_SI_fLi64ELi64ELNS4_4UMMA5MajorE0ELSO_0ELNSN_7ScaleInE0ELSP_0EEEEEENS4_6LayoutINS5_IJSC_SC_SC_EEENS5_IJNSA_ILi0EEESU_SU_EEEEENS5_IJNS4_10UnderscoreESX_SX_EEEEENS4_13SM90_TMA_LOADENS4_14ComposedLayoutINS4_7SwizzleILi2ELi4ELi3EEENS4_18smem_ptr_flag_bitsILi16EEENSS_INS5_IJNSA_ILi8EEESG_EEENS5_IJSG_SC_EEEEEEEvNS4_8identityENS4_23SM90_TMA_LOAD_MULTICASTES1A_vS1B_EENS_8epilogue10collective18CollectiveEpilogueINS1E_23Sm100TmaWarpSpecializedILi3ELi2ELi16ELb1ELb0EEEJSH_NS5_IJNSS_ISF_SC_EENSS_ISG_SC_EEEEESI_SJ_SI_SJ_NS1E_6fusion15FusionCallbacksIS1I_NS1M_17LinearCombinationISI_fSI_fLNS_15FloatRoundStyleE2EEESH_S1L_JEEENS4_5SM1004TMEM4LOAD26SM100_TMEM_LOAD_16dp256b4xES10_S1A_NS4_17SM75_U32x4_LDSM_NENS4_14SM90_TMA_STOREES1A_NS4_17SM90_U32x4_STSM_NENS4_39AutoVectorizingCopyWithAssumedAlignmentILi128EEEEEEvvEEEEvNT_6ParamsE,@"STO_CUDA_ENTRY STV_DEFAULT"
_ZN7cutlass13device_kernelINS_4gemm6kernel13GemmUniversalIN4cute5tupleIJiiiiEEENS1_10collective13CollectiveMmaINS1_35MainloopSm100TmaUmmaWarpSpecializedILi26ELi2ELi4ENS5_IJNS4_1CILi2EEENSA_ILi1EEESC_EEEEENS5_IJNSA_ILi64EEESF_NSA_ILi32EEEEEENS_10bfloat16_tENS5_IJlSC_lEEESI_SJ_NS4_8TiledMMAINS4_8MMA_AtomIJNS4_20SM100_MMA_F16BF16_SSISI_SI_fLi64ELi64ELNS4_4UMMA5MajorE0ELSO_0ELNSN_7ScaleInE0ELSP_0EEEEEENS4_6LayoutINS5_IJSC_SC_SC_EEENS5_IJNSA_ILi0EEESU_SU_EEEEENS5_IJNS4_10UnderscoreESX_SX_EEEEENS4_13SM90_TMA_LOADENS4_14ComposedLayoutINS4_7SwizzleILi2ELi4ELi3EEENS4_18smem_ptr_flag_bitsILi16EEENSS_INS5_IJNSA_ILi8EEESG_EEENS5_IJSG_SC_EEEEEEEvNS4_8identityENS4_23SM90_TMA_LOAD_MULTICASTES1A_vS1B_EENS_8epilogue10collective18CollectiveEpilogueINS1E_23Sm100TmaWarpSpecializedILi3ELi2ELi16ELb1ELb0EEEJSH_NS5_IJNSS_ISF_SC_EENSS_ISG_SC_EEEEESI_SJ_SI_SJ_NS1E_6fusion15FusionCallbacksIS1I_NS1M_17LinearCombinationISI_fSI_fLNS_15FloatRoundStyleE2EEESH_S1L_JEEENS4_5SM1004TMEM4LOAD26SM100_TMEM_LOAD_16dp256b4xES10_S1A_NS4_17SM75_U32x4_LDSM_NENS4_14SM90_TMA_STOREES1A_NS4_17SM90_U32x4_STSM_NENS4_39AutoVectorizingCopyWithAssumedAlignmentILi128EEEEEEvvEEEEvNT_6ParamsE:
[----:B------:R-:W1:Y:S01]  /*0000*/  LDC R1, c[0x0][0x37c] ;  /* 0x0000df00ff017b82 */ /* 0x000e620000000800 */
[----:B------:R-:W2:Y:S01]  /*0010*/  S2R R55, SR_TID.X ;  /* 0x0000000000377919 */ /* 0x000ea20000002100 */
[----:B------:R-:W3:Y:S01]  /*0020*/  LDCU.64 UR8, c[0x0][0x890] ;  /* 0x00011200ff0877ac */ /* 0x000ee20008000a00 */
[----:B------:R-:W-:Y:S02]  /*0030*/  PRMT R45, RZ, 0x7610, R45 ;  /* 0x00007610ff2d7816 */ /* 0x000fe4000000002d */
[----:B------:R-:W-:Y:S01]  /*0040*/  ELECT P3, URZ, PT ;  /* 0x0000000000ff782f */ /* 0x000fe20003860000 */
[----:B---3--:R-:W-:-:S04]  /*0050*/  UISETP.NE.U32.AND UP0, UPT, UR8, URZ, UPT ;  /* 0x000000ff0800728c */ /* 0x008fc8000bf05070 */
[----:B------:R-:W-:Y:S01]  /*0060*/  UISETP.NE.AND.EX UP0, UPT, UR9, URZ, UPT, UP0 ;  /* 0x000000ff0900728c */ /* 0x000fe2000bf05300 */
[----:B--2---:R-:W-:-:S05]  /*0070*/  SHF.R.U32.HI R46, RZ, 0x5, R55 ;  /* 0x00000005ff2e7819 */ /* 0x004fca0000011637 */
[----:B------:R-:W2:Y:S02]  /*0080*/  SHFL.IDX PT, R0, R46, RZ, 0x1f ;  /* 0x00001fff2e007589 */ /* 0x000ea400000e0000 */
[----:B--2---:R-:W-:Y:S01]  /*0090*/  R2UR UR18, R0 ;  /* 0x00000000001272ca */ /* 0x004fe200000e0000 */
[----:B-1----:R-:W-:-:S14]  /*00a0*/  BRA.U UP0, `(.L_x_0) ;  /* 0x0000000100307547 */ /* 0x002fdc000b800000 */
[----:B------:R-:W1:Y:S02]  /*00b0*/  LDCU.64 UR4, c[0x0][0x888] ;  /* 0x00011100ff0477ac */ /* 0x000e640008000a00 */
[----:B-1----:R-:W-:-:S04]  /*00c0*/  UISETP.NE.U32.AND UP0, UPT, UR4, URZ, UPT ;  /* 0x000000ff0400728c */ /* 0x002fc8000bf05070 */
[----:B------:R-:W-:-:S09]  /*00d0*/  UISETP.NE.AND.EX UP0, UPT, UR5, URZ, UPT, UP0 ;  /* 0x000000ff0500728c */ /* 0x000fd2000bf05300 */
[----:B------:R-:W-:Y:S05]  /*00e0*/  BRA.U !UP0, `(.L_x_1) ;  /* 0x0000000108147547 */ /* 0x000fea000b800000 */
[----:B------:R-:W1:Y:S01]  /*00f0*/  LDC.64 R26, c[0x0][0x888] ;  /* 0x00022200ff1a7b82 */ /* 0x000e620000000a00 */
[----:B------:R-:W1:Y:S02]  /*0100*/  LDCU.64 UR4, c[0x0][0x358] ;  /* 0x00006b00ff0477ac */ /* 0x000e640008000a00 */
[----:B-1----:R1:W5:Y:S01]  /*0110*/  LDG.E R26, desc[UR4][R26.64] ;  /* 0x000000041a1a7981 */ /* 0x002362000c1e1900 */
[----:B------:R-:W-:Y:S01]  /*0120*/  HFMA2 R45, -RZ, RZ, 0, 5.9604644775390625e-08 ;  /* 0x00000001ff2d7431 */ /* 0x000fe200000001ff */
[----:B------:R-:W-:Y:S05]  /*0130*/  BRA `(.L_x_0) ;  /* 0x00000000000c7947 */ /* 0x000fea0003800000 */
.L_x_1:
[----:B------:R-:W1:Y:S01]  /*0140*/  LDCU UR4, c[0x0][0x880] ;  /* 0x00011000ff0477ac */ /* 0x000e620008000800 */
[----:B------:R-:W-:Y:S01]  /*0150*/  HFMA2 R45, -RZ, RZ, 0, 5.9604644775390625e-08 ;  /* 0x00000001ff2d7431 */ /* 0x000fe200000001ff */
[----:B-1----:R-:W-:-:S07]  /*0160*/  MOV R26, UR4 ;  /* 0x00000004001a7c02 */ /* 0x002fce0008000f00 */
.L_x_0:
[----:B------:R-:W2:Y:S02]  /*0170*/  LDCU.64 UR4, c[0x0][0x8b0] ;  /* 0x00011600ff0477ac */ /* 0x000ea40008000a00 */
[----:B--2---:R-:W-:-:S04]  /*0180*/  UISETP.NE.U32.AND UP0, UPT, UR4, URZ, UPT ;  /* 0x000000ff0400728c */ /* 0x004fc8000bf05070 */
[----:B------:R-:W-:-:S09]  /*0190*/  UISETP.NE.AND.EX UP0, UPT, UR5, URZ, UPT, UP0 ;  /* 0x000000ff0500728c */ /* 0x000fd2000bf05300 */
[----:B------:R-:W-:Y:S05]  /*01a0*/  BRA.U UP0, `(.L_x_2) ;  /* 0x0000000100287547 */ /* 0x000fea000b800000 */
[----:B------:R-:W2:Y:S02]  /*01b0*/  LDCU.64 UR4, c[0x0][0x8a8] ;  /* 0x00011500ff0477ac */ /* 0x000ea40008000a00 */
[----:B--2---:R-:W-:-:S04]  /*01c0*/  UISETP.NE.U32.AND UP0, UPT, UR4, URZ, UPT ;  /* 0x000000ff0400728c */ /* 0x004fc8000bf05070 */
[----:B------:R-:W-:-:S09]  /*01d0*/  UISETP.NE.AND.EX UP0, UPT, UR5, URZ, UPT, UP0 ;  /* 0x000000ff0500728c */ /* 0x000fd2000bf05300 */
[----:B------:R-:W-:Y:S05]  /*01e0*/  BRA.U !UP0, `(.L_x_3) ;  /* 0x0000000108107547 */ /* 0x000fea000b800000 */
[----:B------:R-:W2:Y:S01]  /*01f0*/  LDC.64 R24, c[0x0][0x8a8] ;  /* 0x00022a00ff187b82 */ /* 0x000ea20000000a00 */
[----:B------:R-:W2:Y:S02]  /*0200*/  LDCU.64 UR4, c[0x0][0x358] ;  /* 0x00006b00ff0477ac */ /* 0x000ea40008000a00 */
[----:B--2---:R2:W5:Y:S01]  /*0210*/  LDG.E R24, desc[UR4][R24.64] ;  /* 0x0000000418187981 */ /* 0x004562000c1e1900 */
[----:B------:R-:W-:Y:S05]  /*0220*/  BRA `(.L_x_2) ;  /* 0x0000000000087947 */ /* 0x000fea0003800000 */
.L_x_3:
[----:B------:R-:W2:Y:S02]  /*0230*/  LDCU UR4, c[0x0][0x8a0] ;  /* 0x00011400ff0477ac */ /* 0x000ea40008000800 */
[----:B--2---:R-:W-:Y:S02]  /*0240*/  MOV R24, UR4 ;  /* 0x0000000400187c02 */ /* 0x004fe40008000f00 */
.L_x_2:
[----:B------:R-:W-:Y:S01]  /*0250*/  IMAD.U32 R0, RZ, RZ, UR18 ;  /* 0x00000012ff007e24 */ /* 0x000fe2000f8e00ff */
[----:B------:R-:W-:Y:S04]  /*0260*/  BSSY.RECONVERGENT B0, `(.L_x_4) ;  /* 0x000000c000007945 */ /* 0x000fe80003800200 */
[C---:B------:R-:W-:Y:S02]  /*0270*/  ISETP.NE.OR P1, PT, R0.reuse, 0x1, !P3 ;  /* 0x000000010000780c */ /* 0x040fe40005f25670 */
[----:B------:R-:W-:-:S11]  /*0280*/  ISETP.NE.OR P0, PT, R0, 0x3, !P3 ;  /* 0x000000030000780c */ /* 0x000fd60005f05670 */
[----:B------:R-:W-:Y:S05]  /*0290*/  @P1 BRA `(.L_x_5) ;  /* 0x0000000000201947 */ /* 0x000fea0003800000 */
[----:B------:R-:W3:Y:S02]  /*02a0*/  LDCU.64 UR4, c[0x0][0x348] ;  /* 0x00006900ff0477ac */ /* 0x000ee40008000a00 */
[----:B---3--:R-:W-:Y:S02]  /*02b0*/  UIADD3 UR6, UP1, UPT, UR4, 0x80, URZ ;  /* 0x0000008004067890 */ /* 0x008fe4000ff3e0ff */
[----:B------:R-:W-:Y:S02]  /*02c0*/  UIADD3 UR4, UP0, UPT, UR4, 0x180, URZ ;  /* 0x0000018004047890 */ /* 0x000fe4000ff1e0ff */
[----:B------:R-:W-:Y:S02]  /*02d0*/  UIADD3.X UR7, UPT, UPT, URZ, UR5, URZ, UP1, !UPT ;  /* 0x00000005ff077290 */ /* 0x000fe40008ffe4ff */
[----:B------:R-:W-:-:S07]  /*02e0*/  UIADD3.X UR5, UPT, UPT, URZ, UR5, URZ, UP0, !UPT ;  /* 0x00000005ff057290 */ /* 0x000fce00087fe4ff */
[----:B------:R3:W-:Y:S02]  /*02f0*/  UTMACCTL.PF [UR6] ;  /* 0x00000000060079b9 */ /* 0x0007e40008040000 */
[----:B------:R3:W-:Y:S02]  /*0300*/  UTMACCTL.PF [UR4] ;  /* 0x00000000040079b9 */ /* 0x0007e40008040000 */
[----:B---3--:R-:W-:Y:S01]  /*0310*/  NOP ;  /* 0x0000000000007918 */ /* 0x008fe20000000000 */
.L_x_5:
[----:B------:R-:W-:Y:S05]  /*0320*/  BSYNC.RECONVERGENT B0 ;  /* 0x0000000000007941 */ /* 0x000fea0003800200 */
.L_x_4:
[----:B------:R-:W-:Y:S04]  /*0330*/  BSSY.RECONVERGENT B0, `(.L_x_6) ;  /* 0x000000a000007945 */ /* 0x000fe80003800200 */
        /* <DEDUP_REMOVED lines=9> */
.L_x_7:
[----:B------:R-:W-:Y:S05]  /*03d0*/  BSYNC.RECONVERGENT B0 ;  /* 0x0000000000007941 */ /* 0x000fea0003800200 */
.L_x_6:
[----:B------:R-:W3:Y:S01]  /*03e0*/  LDCU.64 UR4, c[0x0][0x888] ;  /* 0x00011100ff0477ac */ /* 0x000ee20008000a00 */
[----:B------:R-:W-:Y:S02]  /*03f0*/  UISETP.EQ.U32.AND UP2, UPT, UR8, URZ, UPT ;  /* 0x000000ff0800728c */ /* 0x000fe4000bf42070 */
[----:B------:R-:W-:Y:S02]  /*0400*/  UPLOP3.LUT UP3, UPT, UPT, UPT, UPT, 0x80, 0x8 ;  /* 0x000000000008789c */ /* 0x000fe40003f6f070 */
[----:B---3--:R-:W-:-:S04]  /*0410*/  UISETP.NE.U32.AND UP0, UPT, UR4, URZ, UPT ;  /* 0x000000ff0400728c */ /* 0x008fc8000bf05070 */
[----:B------:R-:W-:-:S04]  /*0420*/  UISETP.NE.AND.EX UP1, UPT, UR5, URZ, UPT, UP0 ;  /* 0x000000ff0500728c */ /* 0x000fc8000bf25300 */
[----:B------:R-:W-:-:S04]  /*0430*/  UISETP.EQ.OR.EX UP4, UPT, UR9, URZ, !UP1, UP2 ;  /* 0x000000ff0900728c */ /* 0x000fc8000cf82720 */
[----:B------:R-:W-:-:S06]  /*0440*/  UP2UR UR4, UPR, URZ, 0x10 ;  /* 0x00000010ff047883 */ /* 0x000fcc0008000000 */
[----:B------:R-:W-:Y:S01]  /*0450*/  MOV R49, UR4 ;  /* 0x0000000400317c02 */ /* 0x000fe20008000f00 */
[----:B------:R-:W-:Y:S06]  /*0460*/  BRA.U !UP4, `(.L_x_8) ;  /* 0x000000010c207547 */ /* 0x000fec000b800000 */
[----:B------:R-:W-:Y:S01]  /*0470*/  UISETP.NE.U32.AND UP2, UPT, UR8, URZ, UPT ;  /* 0x000000ff0800728c */ /* 0x000fe2000bf45070 */
[----:B-----5:R-:W-:Y:S01]  /*0480*/  FSETP.NEU.AND P0, PT, R26, RZ, PT ;  /* 0x000000ff1a00720b */ /* 0x020fe20003f0d000 */
[----:B------:R-:W-:Y:S02]  /*0490*/  USEL UR4, URZ, 0xffffffff, UP1 ;  /* 0xffffffffff047887 */ /* 0x000fe40008800000 */
[----:B------:R-:W-:-:S10]  /*04a0*/  UISETP.NE.AND.EX UP2, UPT, UR9, URZ, UPT, UP2 ;  /* 0x000000ff0900728c */ /* 0x000fd4000bf45320 */
[----:B------:R-:W-:Y:S01]  /*04b0*/  VOTEU.ANY UP0, P0 ;  /* 0x0000000000ff7886 */ /* 0x000fe20000000100 */
[----:B------:R-:W-:-:S04]  /*04c0*/  @!UP2 USEL UR4, URZ, 0xffffffff, UP0 ;  /* 0xffffffffff04a887 */ /* 0x000fc80008000000 */
[----:B------:R-:W-:-:S04]  /*04d0*/  ULOP3.LUT UR4, UR4, 0x1, URZ, 0xc0, !UPT ;  /* 0x0000000104047892 */ /* 0x000fc8000f8ec0ff */
[----:B------:R-:W-:-:S11]  /*04e0*/  UISETP.NE.U32.AND UP3, UPT, UR4, 0x1, UPT ;  /* 0x000000010400788c */ /* 0x000fd6000bf65070 */
.L_x_8:
[----:B------:R-:W3:Y:S02]  /*04f0*/  SHFL.IDX PT, R2, R46, RZ, 0x1f ;  /* 0x00001fff2e027589 */ /* 0x000ee400000e0000 */
[----:B---3--:R-:W-:-:S13]  /*0500*/  ISETP.NE.AND P0, PT, R2, RZ, PT ;  /* 0x000000ff0200720c */ /* 0x008fda0003f05270 */
[----:B------:R-:W-:Y:S05]  /*0510*/  @P0 BRA `(.L_x_9) ;  /* 0x0000000400140947 */ /* 0x000fea0003800000 */
[----:B------:R-:W-:Y:S01]  /*0520*/  ELECT P0, URZ, PT ;  /* 0x0000000000ff782f */ /* 0x000fe20003800000 */
[----:B------:R-:W-:-:S12]  /*0530*/  BSSY.RECONVERGENT B0, `(.L_x_9) ;  /* 0x0000043000007945 */ /* 0x000fd80003800200 */
[----:B------:R-:W-:Y:S05]  /*0540*/  @!P0 BRA `(.L_x_10) ;  /* 0x0000000400048947 */ /* 0x000fea0003800000 */
[----:B------:R-:W3:Y:S01]  /*0550*/  S2UR UR4, SR_CgaCtaId ;  /* 0x00000000000479c3 */ /* 0x000ee20000008800 */
[----:B------:R-:W-:Y:S01]  /*0560*/  UMOV UR5, 0x400 ;  /* 0x0000040000057882 */ /* 0x000fe20000000000 */
[----:B------:R-:W-:Y:S01]  /*0570*/  UMOV UR8, 0x1 ;  /* 0x0000000100087882 */ /* 0x000fe20000000000 */
[----:B------:R-:W-:Y:S01]  /*0580*/  UMOV UR6, 0x2 ;  /* 0x0000000200067882 */ /* 0x000fe20000000000 */
[----:B------:R-:W-:-:S04]  /*0590*/  UIADD3 UR8, UPT, UPT, -UR8, 0x100000, URZ ;  /* 0x0010000008087890 */ /* 0x000fc8000fffe1ff */
[----:B------:R-:W-:Y:S02]  /*05a0*/  USHF.L.U32 UR9, UR8, 0xb, URZ ;  /* 0x0000000b08097899 */ /* 0x000fe400080006ff */
[----:B------:R-:W-:Y:S02]  /*05b0*/  USHF.L.U32 UR8, UR8, 0x1, URZ ;  /* 0x0000000108087899 */ /* 0x000fe400080006ff */
[----:B------:R-:W-:-:S04]  /*05c0*/  UIADD3 UR6, UPT, UPT, -UR6, 0x100000, URZ ;  /* 0x0010000006067890 */ /* 0x000fc8000fffe1ff */
[----:B------:R-:W-:Y:S02]  /*05d0*/  USHF.L.U32 UR7, UR6, 0xb, URZ ;  /* 0x0000000b06077899 */ /* 0x000fe400080006ff */
[----:B------:R-:W-:Y:S02]  /*05e0*/  USHF.L.U32 UR6, UR6, 0x1, URZ ;  /* 0x0000000106067899 */ /* 0x000fe400080006ff */
[----:B---3--:R-:W-:Y:S01]  /*05f0*/  ULEA UR4, UR4, UR5, 0x18 ;  /* 0x0000000504047291 */ /* 0x008fe2000f8ec0ff */
[----:B------:R-:W3:Y:S11]  /*0600*/  FENCE.VIEW.ASYNC.S ;  /* 0x00000000000073c6 */ /* 0x000ef60000000000 */
[----:B---3--:R3:W4:Y:S01]  /*0610*/  SYNCS.EXCH.64 URZ, [UR4], UR8 ;  /* 0x0000000804ff75b2 */ /* 0x0087220008000100 */
[----:B------:R3:W1:Y:S01]  /*0620*/  SYNCS.EXCH.64 URZ, [UR4+0xd0], UR6 ;  /* 0x0000d00604ff75b2 */ /* 0x0006620008000100 */
        /* <DEDUP_REMOVED lines=49> */
[----:B------:R3:W1:Y:S02]  /*0940*/  SYNCS.EXCH.64 URZ, [UR4+0x198], UR6 ;  /* 0x0001980604ff75b2 */ /* 0x0006640008000100 */
[----:B---34-:R-:W-:Y:S01]  /*0950*/  NOP ;  /* 0x0000000000007918 */ /* 0x018fe20000000000 */
.L_x_10:
[----:B------:R-:W-:Y:S05]  /*0960*/  BSYNC.RECONVERGENT B0 ;  /* 0x0000000000007941 */ /* 0x000fea0003800200 */
.L_x_9:
[----:B------:R-:W3:Y:S01]  /*0970*/  SHFL.IDX PT, R2, R46, RZ, 0x1f ;  /* 0x00001fff2e027589 */ /* 0x000ee200000e0000 */
[----:B------:R-:W-:Y:S01]  /*0980*/  NOP ;  /* 0x0000000000007918 */ /* 0x000fe20000000000 */
[----:B---3--:R-:W-:-:S13]  /*0990*/  ISETP.NE.AND P0, PT, R2, 0x1, PT ;  /* 0x000000010200780c */ /* 0x008fda0003f05270 */
[----:B------:R-:W-:Y:S05]  /*09a0*/  @P0 BRA `(.L_x_11) ;  /* 0x0000000000500947 */ /* 0x000fea0003800000 */
        /* <DEDUP_REMOVED lines=9> */
[----:B------:R-:W-:Y:S01]  /*0a40*/  USHF.L.U32 UR6, UR6, 0x1, URZ ;  /* 0x0000000106067899 */ /* 0x000fe200080006ff */
[----:B------:R-:W-:Y:S01]  /*0a50*/  ELECT P0, URZ, PT ;  /* 0x0000000000ff782f */ /* 0x000fe20003800000 */
[----:B---3--:R-:W-:Y:S01]  /*0a60*/  ULEA UR4, UR4, UR5, 0x18 ;  /* 0x0000000504047291 */ /* 0x008fe2000f8ec0ff */
[----:B------:R-:W3:Y:S11]  /*0a70*/  FENCE.VIEW.ASYNC.S ;  /* 0x00000000000073c6 */ /* 0x000ef60000000000 */
[----:B---3--:R3:W4:Y:S01]  /*0a80*/  SYNCS.EXCH.64 URZ, [UR4+0x1a0], UR8 ;  /* 0x0001a00804ff75b2 */ /* 0x0087220008000100 */
[----:B------:R3:W1:Y:S01]  /*0a90*/  SYNCS.EXCH.64 URZ, [UR4+0x1b8], UR6 ;  /* 0x0001b80604ff75b2 */ /* 0x0006620008000100 */
[----:B------:R3:W1:Y:S01]  /*0aa0*/  SYNCS.EXCH.64 URZ, [UR4+0x1a8], UR8 ;  /* 0x0001a80804ff75b2 */ /* 0x0006620008000100 */
[----:B------:R3:W1:Y:S01]  /*0ab0*/  SYNCS.EXCH.64 URZ, [UR4+0x1c0], UR6 ;  /* 0x0001c00604ff75b2 */ /* 0x0006620008000100 */
[----:B------:R3:W1:Y:S01]  /*0ac0*/  SYNCS.EXCH.64 URZ, [UR4+0x1b0], UR8 ;  /* 0x0001b00804ff75b2 */ /* 0x0006620008000100 */
[----:B------:R3:W1:Y:S01]  /*0ad0*/  SYNCS.EXCH.64 URZ, [UR4+0x1c8], UR6 ;  /* 0x0001c80604ff75b2 */ /* 0x0006620008000100 */
[----:B------:R-:W-:Y:S01]  /*0ae0*/  NOP ;  /* 0x0000000000007918 */ /* 0x000fe20000000000 */
.L_x_11:
[----:B------:R-:W2:Y:S01]  /*0af0*/  SHFL.IDX PT, R2, R46, RZ, 0x1f ;  /* 0x00001fff2e027589 */ /* 0x000ea200000e0000 */
[----:B------:R-:W-:Y:S01]  /*0b00*/  NOP ;  /* 0x0000000000007918 */ /* 0x000fe20000000000 */
[----:B--2---:R-:W-:-:S13]  /*0b10*/  ISETP.NE.AND P0, PT, R2, 0x3, PT ;  /* 0x000000030200780c */ /* 0x004fda0003f05270 */
[----:B------:R-:W-:Y:S05]  /*0b20*/  @P0 BRA `(.L_x_12) ;  /* 0x0000000000300947 */ /* 0x000fea0003800000 */
[----:B---3--:R-:W2:Y:S01]  /*0b30*/  S2UR UR4, SR_CgaCtaId ;  /* 0x00000000000479c3 */ /* 0x008ea20000008800 */
[----:B------:R-:W-:Y:S01]  /*0b40*/  UMOV UR6, 0x400 ;  /* 0x0000040000067882 */ /* 0x000fe20000000000 */
[----:B------:R-:W-:Y:S01]  /*0b50*/  UMOV UR5, 0x20 ;  /* 0x0000002000057882 */ /* 0x000fe20000000000 */
[----:B------:R-:W-:Y:S01]  /*0b60*/  ELECT P0, URZ, PT ;  /* 0x0000000000ff782f */ /* 0x000fe20003800000 */
[----:B--2---:R-:W-:Y:S02]  /*0b70*/  ULEA UR6, UR4, UR6, 0x18 ;  /* 0x0000000604067291 */ /* 0x004fe4000f8ec0ff */
[----:B------:R-:W-:-:S04]  /*0b80*/  UIADD3 UR4, UPT, UPT, -UR5, 0x100000, URZ ;  /* 0x0010000005047890 */ /* 0x000fc8000fffe1ff */
[----:B------:R-:W-:Y:S02]  /*0b90*/  USHF.L.U32 UR5, UR4, 0xb, URZ ;  /* 0x0000000b04057899 */ /* 0x000fe400080006ff */
[----:B------:R-:W-:Y:S01]  /*0ba0*/  USHF.L.U32 UR4, UR4, 0x1, URZ ;  /* 0x0000000104047899 */ /* 0x000fe200080006ff */
[----:B------:R-:W2:Y:S11]  /*0bb0*/  FENCE.VIEW.ASYNC.S ;  /* 0x00000000000073c6 */ /* 0x000eb60000000000 */
[----:B--2---:R2:W3:Y:S01]  /*0bc0*/  SYNCS.EXCH.64 URZ, [UR6+0x1d0], UR4 ;  /* 0x0001d00406ff75b2 */ /* 0x0044e20008000100 */
[----:B------:R2:W1:Y:S01]  /*0bd0*/  SYNCS.EXCH.64 URZ, [UR6+0x1d8], UR4 ;  /* 0x0001d80406ff75b2 */ /* 0x0004620008000100 */
[----:B------:R-:W-:Y:S01]  /*0be0*/  NOP ;  /* 0x0000000000007918 */ /* 0x000fe20000000000 */
.L_x_12:
[----:B------:R-:W4:Y:S01]  /*0bf0*/  SHFL.IDX PT, R2, R46, RZ, 0x1f ;  /* 0x00001fff2e027589 */ /* 0x000f2200000e0000 */
[----:B------:R-:W-:Y:S01]  /*0c00*/  NOP ;  /* 0x0000000000007918 */ /* 0x000fe20000000000 */
[----:B----4-:R-:W-:-:S13]  /*0c10*/  ISETP.NE.AND P0, PT, R2, 0x4, PT ;  /* 0x000000040200780c */ /* 0x010fda0003f05270 */
[----:B------:R-:W-:Y:S05]  /*0c20*/  @P0 BRA `(.L_x_13) ;  /* 0x00000000004c0947 */ /* 0x000fea0003800000 */
[----:B--23--:R-:W2:Y:S01]  /*0c30*/  S2UR UR6, SR_CgaCtaId ;  /* 0x00000000000679c3 */ /* 0x00cea20000008800 */
[----:B------:R-:W-:Y:S01]  /*0c40*/  UMOV UR4, 0x1e0 ;  /* 0x000001e000047882 */ /* 0x000fe20000000000 */
[----:B------:R-:W-:Y:S01]  /*0c50*/  UMOV UR5, 0x400 ;  /* 0x0000040000057882 */ /* 0x000fe20000000000 */
[----:B------:R-:W-:Y:S01]  /*0c60*/  USEL UR4, UR4, 0x1a0, UP3 ;  /* 0x000001a004047887 */ /* 0x000fe20009800000 */
[----:B------:R-:W-:Y:S01]  /*0c70*/  UMOV UR8, 0x1 ;  /* 0x0000000100087882 */ /* 0x000fe20000000000 */
[----:B------:R-:W-:Y:S01]  /*0c80*/  ELECT P0, URZ, PT ;  /* 0x0000000000ff782f */ /* 0x000fe20003800000 */
[----:B------:R-:W-:-:S04]  /*0c90*/  UIADD3 UR8, UPT, UPT, -UR8, 0x100000, URZ ;  /* 0x0010000008087890 */ /* 0x000fc8000fffe1ff */
[----:B------:R-:W-:Y:S02]  /*0ca0*/  USHF.L.U32 UR9, UR8, 0xb, URZ ;  /* 0x0000000b08097899 */ /* 0x000fe400080006ff */
[----:B------:R-:W-:Y:S02]  /*0cb0*/  USHF.L.U32 UR8, UR8, 0x1, URZ ;  /* 0x0000000108087899 */ /* 0x000fe400080006ff */
[----:B--2---:R-:W-:Y:S02]  /*0cc0*/  ULEA UR6, UR6, UR5, 0x18 ;  /* 0x0000000506067291 */ /* 0x004fe4000f8ec0ff */
[----:B------:R-:W-:-:S04]  /*0cd0*/  UIADD3 UR4, UPT, UPT, -UR4, 0x100000, URZ ;  /* 0x0010000004047890 */ /* 0x000fc8000fffe1ff */
[----:B------:R-:W-:Y:S02]  /*0ce0*/  USHF.L.U32 UR5, UR4, 0xb, URZ ;  /* 0x0000000b04057899 */ /* 0x000fe400080006ff */
[----:B------:R-:W-:Y:S01]  /*0cf0*/  USHF.L.U32 UR4, UR4, 0x1, URZ ;  /* 0x0000000104047899 */ /* 0x000fe200080006ff */
[----:B------:R-:W2:Y:S03]  /*0d00*/  FENCE.VIEW.ASYNC.S ;  /* 0x00000000000073c6 */ /* 0x000ea60000000000 */
[----:B--2---:R4:W2:Y:S08]  /*0d10*/  SYNCS.EXCH.64 URZ, [UR6+0x1e0], UR8 ;  /* 0x0001e00806ff75b2 */ /* 0x0048b00008000100 */
[----:B------:R4:W3:Y:S01]  /*0d20*/  SYNCS.EXCH.64 URZ, [UR6+0x1f0], UR4 ;  /* 0x0001f00406ff75b2 */ /* 0x0008e20008000100 */
[----:B------:R4:W1:Y:S01]  /*0d30*/  SYNCS.EXCH.64 URZ, [UR6+0x1e8], UR8 ;  /* 0x0001e80806ff75b2 */ /* 0x0008620008000100 */
[----:B------:R4:W1:Y:S02]  /*0d40*/  SYNCS.EXCH.64 URZ, [UR6+0x1f8], UR4 ;  /* 0x0001f80406ff75b2 */ /* 0x0008640008000100 */
[----:B----4-:R-:W-:Y:S01]  /*0d50*/  NOP ;  /* 0x0000000000007918 */ /* 0x010fe20000000000 */
.L_x_13:
[----:B------:R-:W4:Y:S01]  /*0d60*/  SHFL.IDX PT, R2, R46, RZ, 0x1f ;  /* 0x00001fff2e027589 */ /* 0x000f2200000e0000 */
[----:B------:R-:W-:Y:S01]  /*0d70*/  NOP ;  /* 0x0000000000007918 */ /* 0x000fe20000000000 */
[----:B----4-:R-:W-:-:S13]  /*0d80*/  ISETP.NE.AND P0, PT, R2, 0x5, PT ;  /* 0x000000050200780c */ /* 0x010fda0003f05270 */
[----:B------:R-:W-:Y:S05]  /*0d90*/  @P0 BRA `(.L_x_14) ;  /* 0x0000000000580947 */ /* 0x000fea0003800000 */
[----:B--23--:R-:W2:Y:S01]  /*0da0*/  S2UR UR4, SR_CgaCtaId ;  /* 0x00000000000479c3 */ /* 0x00cea20000008800 */
        /* <DEDUP_REMOVED lines=10> */
[----:B--2---:R-:W-:Y:S01]  /*0e50*/  ULEA UR4, UR4, UR5, 0x18 ;  /* 0x0000000504047291 */ /* 0x004fe2000f8ec0ff */
[----:B------:R-:W2:Y:S11]  /*0e60*/  FENCE.VIEW.ASYNC.S ;  /* 0x00000000000073c6 */ /* 0x000eb60000000000 */
[----:B--2---:R4:W2:Y:S01]  /*0e70*/  SYNCS.EXCH.64 URZ, [UR4+0x200], UR8 ;  /* 0x0002000804ff75b2 */ /* 0x0048a20008000100 */
[----:B------:R4:W3:Y:S01]  /*0e80*/  SYNCS.EXCH.64 URZ, [UR4+0x220], UR6 ;  /* 0x0002200604ff75b2 */ /* 0x0008e20008000100 */
[----:B------:R4:W1:Y:S01]  /*0e90*/  SYNCS.EXCH.64 URZ, [UR4+0x208], UR8 ;  /* 0x0002080804ff75b2 */ /* 0x0008620008000100 */
[----:B------:R4:W1:Y:S01]  /*0ea0*/  SYNCS.EXCH.64 URZ, [UR4+0x228], UR6 ;  /* 0x0002280604ff75b2 */ /* 0x0008620008000100 */
[----:B------:R4:W1:Y:S01]  /*0eb0*/  SYNCS.EXCH.64 URZ, [UR4+0x210], UR8 ;  /* 0x0002100804ff75b2 */ /* 0x0008620008000100 */
[----:B------:R4:W1:Y:S01]  /*0ec0*/  SYNCS.EXCH.64 URZ, [UR4+0x230], UR6 ;  /* 0x0002300604ff75b2 */ /* 0x0008620008000100 */
[----:B------:R4:W1:Y:S01]  /*0ed0*/  SYNCS.EXCH.64 URZ, [UR4+0x218], UR8 ;  /* 0x0002180804ff75b2 */ /* 0x0008620008000100 */
[----:B------:R4:W1:Y:S02]  /*0ee0*/  SYNCS.EXCH.64 URZ, [UR4+0x238], UR6 ;  /* 0x0002380604ff75b2 */ /* 0x0008640008000100 */
[----:B----4-:R-:W-:Y:S01]  /*0ef0*/  NOP ;  /* 0x0000000000007918 */ /* 0x010fe20000000000 */
.L_x_14:
[----:B------:R-:W4:Y:S01]  /*0f00*/  SHFL.IDX PT, R2, R46, RZ, 0x1f ;  /* 0x00001fff2e027589 */ /* 0x000f2200000e0000 */
[----:B------:R-:W1:Y:S01]  /*0f10*/  S2UR UR54, SR_CgaCtaId ;  /* 0x00000000003679c3 */ /* 0x000e620000008800 */
[----:B------:R-:W-:Y:S01]  /*0f20*/  NOP ;  /* 0x0000000000007918 */ /* 0x000fe20000000000 */
[----:B----4-:R-:W-:-:S13]  /*0f30*/  ISETP.NE.AND P0, PT, R2, 0x3, PT ;  /* 0x000000030200780c */ /* 0x010fda0003f05270 */
[----:B-1----:R-:W-:Y:S05]  /*0f40*/  @P0 BRA `(.L_x_15) ;  /* 0x0000000000340947 */ /* 0x002fea0003800000 */
[----:B--23--:R-:W-:Y:S01]  /*0f50*/  UMOV UR4, 0x400 ;  /* 0x0000040000047882 */ /* 0x00cfe20000000000 */
[----:B------:R-:W-:Y:S01]  /*0f60*/  UMOV UR6, 0x20 ;  /* 0x0000002000067882 */ /* 0x000fe20000000000 */
[----:B------:R-:W-:Y:S02]  /*0f70*/  ULEA UR4, UR54, UR4, 0x18 ;  /* 0x0000000436047291 */ /* 0x000fe4000f8ec0ff */
[----:B------:R-:W-:-:S04]  /*0f80*/  UIADD3 UR6, UPT, UPT, -UR6, 0x100000, URZ ;  /* 0x0010000006067890 */ /* 0x000fc8000fffe1ff */
[----:B------:R-:W-:Y:S02]  /*0f90*/  USHF.L.U32 UR7, UR6, 0xb, URZ ;  /* 0x0000000b06077899 */ /* 0x000fe400080006ff */
[----:B------:R-:W-:Y:S01]  /*0fa0*/  USHF.L.U32 UR6, UR6, 0x1, URZ ;  /* 0x0000000106067899 */ /* 0x000fe200080006ff */
[----:B------:R-:W-:Y:S01]  /*0fb0*/  ELECT P0, URZ, PT ;  /* 0x0000000000ff782f */ /* 0x000fe20003800000 */
[----:B------:R-:W1:Y:S10]  /*0fc0*/  FENCE.VIEW.ASYNC.S ;  /* 0x00000000000073c6 */ /* 0x000e740000000000 */
[----:B-1----:R1:W4:Y:S01]  /*0fd0*/  SYNCS.EXCH.64 URZ, [UR4+0x240], UR6 ;  /* 0x0002400604ff75b2 */ /* 0x0023220008000100 */
[----:B------:R1:W2:Y:S01]  /*0fe0*/  SYNCS.EXCH.64 URZ, [UR4+0x250], UR6 ;  /* 0x0002500604ff75b2 */ /* 0x0002a20008000100 */
[----:B------:R1:W3:Y:S01]  /*0ff0*/  SYNCS.EXCH.64 URZ, [UR4+0x248], UR6 ;  /* 0x0002480604ff75b2 */ /* 0x0002e20008000100 */
[----:B------:R1:W1:Y:S01]  /*1000*/  SYNCS.EXCH.64 URZ, [UR4+0x258], UR6 ;  /* 0x0002580604ff75b2 */ /* 0x0002620008000100 */
[----:B------:R-:W-:Y:S01]  /*1010*/  NOP ;  /* 0x0000000000007918 */ /* 0x000fe20000000000 */
.L_x_15:
[----:B-123--:R-:W1:Y:S01]  /*1020*/  LDCU UR4, c[0x0][0x36c] ;  /* 0x00006d80ff0477ac */ /* 0x00ee620008000800 */
[----:B------:R-:W-:Y:S01]  /*1030*/  ISETP.NE.OR P3, PT, R0, 0x2, !P3 ;  /* 0x000000020000780c */ /* 0x000fe20005f65670 */
[----:B------:R-:W-:Y:S01]  /*1040*/  NOP ;  /* 0x0000000000007918 */ /* 0x000fe20000000000 */
[----:B------:R-:W-:Y:S01]  /*1050*/  LOP3.LUT R0, R55, 0x1f, RZ, 0xc0, !PT ;  /* 0x0000001f37007812 */ /* 0x000fe200078ec0ff */
[----:B------:R-:W-:Y:S02]  /*1060*/  UISETP.NE.AND UP4, UPT, UR18, 0x2, UPT ;  /* 0x000000021200788c */ /* 0x000fe4000bf85270 */
[----:B------:R-:W-:Y:S02]  /*1070*/  UISETP.NE.AND UP5, UPT, UR18, URZ, UPT ;  /* 0x000000ff1200728c */ /* 0x000fe4000bfa5270 */
[----:B-1----:R-:W-:-:S09]  /*1080*/  UISETP.EQ.U32.AND UP6, UPT, UR4, 0x1, UPT ;  /* 0x000000010400788c */ /* 0x002fd2000bfc2070 */
[----:B------:R-:W-:Y:S05]  /*1090*/  BRA.U !UP6, `(.L_x_16) ;  /* 0x000000010e087547 */ /* 0x000fea000b800000 */
[----:B----4-:R-:W-:Y:S01]  /*10a0*/  UCGABAR_ARV ;  /* 0x00000000000079c7 */ /* 0x010fe20008000000 */
[----:B------:R-:W-:Y:S05]  /*10b0*/  BRA `(.L_x_17) ;  /* 0x0000000000047947 */ /* 0x000fea0003800000 */
.L_x_16:
[----:B----4-:R-:W-:Y:S01]  /*10c0*/  NOP ;  /* 0x0000000000007918 */ /* 0x010fe20000000000 */
.L_x_17:
[----:B------:R-:W1:Y:S01]  /*10d0*/  S2UR UR26, SR_CTAID.X ;  /* 0x00000000001a79c3 */ /* 0x000e620000002500 */
[----:B------:R-:W-:-:S05]  /*10e0*/  CS2R.32 R48, SR_CgaSize ;  /* 0x0000000000307805 */ /* 0x000fca0000008a00 */
[----:B------:R-:W-:-:S05]  /*10f0*/  IMAD R48, R48, -0xa0, RZ ;  /* 0xffffff6030307824 */ /* 0x000fca00078e02ff */
[----:B------:R-:W-:-:S14]  /*1100*/  R2UR UR5, R48 ;  /* 0x00000000300572ca */ /* 0x000fdc00000e0000 */
[----:B------:R-:W2:Y:S01]  /*1110*/  LDCU UR5, c[0x0][UR5+0x2b0] ;  /* 0x00005600050577ac */ /* 0x000ea20008000800 */
[----:B------:R-:W-:-:S05]  /*1120*/  CS2R.32 R48, SR_CgaSize ;  /* 0x0000000000307805 */ /* 0x000fca0000008a00 */
[----:B------:R-:W-:-:S05]  /*1130*/  IMAD R48, R48, -0xa0, RZ ;  /* 0xffffff6030307824 */ /* 0x000fca00078e02ff */
[----:B------:R-:W-:-:S14]  /*1140*/  R2UR UR4, R48 ;  /* 0x00000000300472ca */ /* 0x000fdc00000e0000 */
[----:B------:R-:W3:Y:S01]  /*1150*/  LDCU UR4, c[0x0][UR4+0x2b4] ;  /* 0x00005680040477ac */ /* 0x000ee20008000800 */
[----:B------:R-:W4:Y:S01]  /*1160*/  S2UR UR30, SR_CTAID.Y ;  /* 0x00000000001e79c3 */ /* 0x000f220000002600 */
[----:B------:R-:W-:-:S05]  /*1170*/  CS2R.32 R48, SR_CgaSize ;  /* 0x0000000000307805 */ /* 0x000fca0000008a00 */
[----:B------:R-:W-:-:S05]  /*1180*/  IMAD R48, R48, -0xa0, RZ ;  /* 0xffffff6030307824 */ /* 0x000fca00078e02ff */
[----:B------:R-:W-:-:S14]  /*1190*/  R2UR UR6, R48 ;  /* 0x00000000300672ca */ /* 0x000fdc00000e0000 */
[----:B------:R-:W3:Y:S01]  /*11a0*/  LDCU UR6, c[0x0][UR6+0x2a0] ;  /* 0x00005400060677ac */ /* 0x000ee20008000800 */
[----:B------:R-:W-:-:S05]  /*11b0*/  CS2R.32 R48, SR_CgaSize ;  /* 0x0000000000307805 */ /* 0x000fca0000008a00 */
[----:B------:R-:W-:-:S05]  /*11c0*/  IMAD R48, R48, -0xa0, RZ ;  /* 0xffffff6030307824 */ /* 0x000fca00078e02ff */
[----:B------:R-:W-:-:S14]  /*11d0*/  R2UR UR7, R48 ;  /* 0x00000000300772ca */ /* 0x000fdc00000e0000 */
[----:B------:R-:W3:Y:S01]  /*11e0*/  LDCU UR7, c[0x0][UR7+0x2a4] ;  /* 0x00005480070777ac */ /* 0x000ee20008000800 */
[----:B------:R-:W-:Y:S01]  /*11f0*/  USHF.L.U32 UR24, UR54, 0xa, URZ ;  /* 0x0000000a36187899 */ /* 0x000fe200080006ff */
[----:B------:R-:W3:Y:S01]  /*1200*/  LDCU UR19, c[0x0][0xb24] ;  /* 0x00016480ff1377ac */ /* 0x000ee20008000800 */
[----:B------:R-:W3:Y:S01]  /*1210*/  LDCU UR42, c[0x0][0xb24] ;  /* 0x00016480ff2a77ac */ /* 0x000ee20008000800 */
[----:B-1----:R-:W-:Y:S01]  /*1220*/  I2FP.F32.U32 R3, UR26 ;  /* 0x0000001a00037c45 */ /* 0x002fe20008201000 */
[----:B------:R-:W1:Y:S04]  /*1230*/  LDCU UR22, c[0x0][0xb30] ;  /* 0x00016600ff1677ac */ /* 0x000e680008000800 */
[----:B--2---:R-:W-:Y:S01]  /*1240*/  FMUL R3, R3, UR5 ;  /* 0x0000000503037c20 */ /* 0x004fe20008400000 */
[----:B------:R-:W-:Y:S01]  /*1250*/  ULOP3.LUT UR24, UR24, 0x400, URZ, 0xc0, !UPT ;  /* 0x0000040018187892 */ /* 0x000fe2000f8ec0ff */
[----:B----4-:R-:W-:-:S04]  /*1260*/  I2FP.F32.U32 R2, UR30 ;  /* 0x0000001e00027c45 */ /* 0x010fc80008201000 */
[----:B------:R-:W2:Y:S01]  /*1270*/  F2I.U32.TRUNC.NTZ R3, R3 ;  /* 0x0000000300037305 */ /* 0x000ea2000020f000 */
[----:B---3--:R-:W-:-:S07]  /*1280*/  FMUL R2, R2, UR4 ;  /* 0x0000000402027c20 */ /* 0x008fce0008400000 */
[----:B------:R-:W3:Y:S01]  /*1290*/  F2I.U32.TRUNC.NTZ R2, R2 ;  /* 0x0000000200027305 */ /* 0x000ee2000020f000 */
[----:B--2---:R-:W-:Y:S02]  /*12a0*/  R2UR UR5, R3 ;  /* 0x00000000030572ca */ /* 0x004fe400000e0000 */
[----:B---3--:R-:W-:Y:S02]  /*12b0*/  R2UR UR4, R2 ;  /* 0x00000000020472ca */ /* 0x008fe400000e0000 */
[----:B------:R-:W-:-:S09]  /*12c0*/  PRMT R2, RZ, 0x7610, R2 ;  /* 0x00007610ff027816 */ /* 0x000fd20000000002 */
[----:B------:R-:W-:-:S04]  /*12d0*/  UIADD3 UR5, UPT, UPT, -UR5, URZ, URZ ;  /* 0x000000ff05057290 */ /* 0x000fc8000fffe1ff */
[----:B------:R-:W-:Y:S02]  /*12e0*/  UIMAD UR5, UR6, UR5, UR26 ;  /* 0x00000005060572a4 */ /* 0x000fe4000f8e021a */
[----:B------:R-:W-:-:S04]  /*12f0*/  UIADD3 UR4, UPT, UPT, -UR4, URZ, URZ ;  /* 0x000000ff04047290 */ /* 0x000fc8000fffe1ff */
[----:B------:R-:W-:Y:S01]  /*1300*/  IMAD.U32 R48, RZ, RZ, UR5 ;  /* 0x00000005ff307e24 */ /* 0x000fe2000f8e00ff */
[----:B------:R-:W-:-:S06]  /*1310*/  UIMAD UR4, UR7, UR4, UR30 ;  /* 0x00000004070472a4 */ /* 0x000fcc000f8e021e */
[----:B------:R-:W-:Y:S01]  /*1320*/  IMAD.U32 R47, RZ, RZ, UR4 ;  /* 0x00000004ff2f7e24 */ /* 0x000fe2000f8e00ff */
[----:B-1----:R-:W-:Y:S06]  /*1330*/  BRA.U UP5, `(.L_x_18) ;  /* 0x00000001052c7547 */ /* 0x002fec000b800000 */
[----:B------:R-:W-:Y:S02]  /*1340*/  R2UR UR4, R47 ;  /* 0x000000002f0472ca */ /* 0x000fe400000e0000 */
[----:B------:R-:W-:-:S11]  /*1350*/  R2UR UR6, R48 ;  /* 0x00000000300672ca */ /* 0x000fd600000e0000 */
[----:B------:R-:W-:-:S04]  /*1360*/  UISETP.NE.AND UP0, UPT, UR4, URZ, UPT ;  /* 0x000000ff0400728c */ /* 0x000fc8000bf05270 */
[----:B------:R-:W-:-:S04]  /*1370*/  UISETP.EQ.OR UP0, UPT, UR6, URZ, !UP0 ;  /* 0x000000ff0600728c */ /* 0x000fc8000c702670 */
[----:B------:R-:W-:Y:S02]  /*1380*/  USEL UR5, URZ, 0x1, !UP0 ;  /* 0x00000001ff057887 */ /* 0x000fe4000c000000 */
[----:B------:R-:W-:-:S04]  /*1390*/  UISETP.NE.AND UP0, UPT, UR4, URZ, UPT ;  /* 0x000000ff0400728c */ /* 0x000fc8000bf05270 */
[----:B------:R-:W-:Y:S02]  /*13a0*/  USEL UR4, URZ, 0x2, UP0 ;  /* 0x00000002ff047887 */ /* 0x000fe40008000000 */
[----:B------:R-:W-:-:S04]  /*13b0*/  UISETP.NE.AND UP0, UPT, UR6, 0x1, UPT ;  /* 0x000000010600788c */ /* 0x000fc8000bf05270 */
[----:B------:R-:W-:-:S04]  /*13c0*/  USEL UR4, UR4, 0x2, UP0 ;  /* 0x0000000204047887 */ /* 0x000fc80008000000 */
[----:B------:R-:W-:-:S06]  /*13d0*/  UIADD3 UR4, UPT, UPT, UR5, UR4, URZ ;  /* 0x0000000405047290 */ /* 0x000fcc000fffe0ff */
[----:B------:R-:W-:-:S07]  /*13e0*/  IMAD.U32 R2, RZ, RZ, UR4 ;  /* 0x00000004ff027e24 */ /* 0x000fce000f8e00ff */
.L_x_18:
[----:B------:R-:W1:Y:S01]  /*13f0*/  S2UR UR36, SR_CTAID.Z ;  /* 0x00000000002479c3 */ /* 0x000e620000002700 */
[----:B------:R-:W-:-:S09]  /*1400*/  UISETP.GE.AND UP0, UPT, UR19, 0x1, UPT ;  /* 0x000000011300788c */ /* 0x000fd2000bf06270 */
[----:B------:R-:W-:Y:S05]  /*1410*/  BRA.U !UP0, `(.L_x_19) ;  /* 0x0000000108d07547 */ /* 0x000fea000b800000 */
[----:B------:R-:W2:Y:S01]  /*1420*/  LDCU UR20, c[0x0][0xb0c] ;  /* 0x00016180ff1477ac */ /* 0x000ea20008000800 */
[----:B------:R-:W3:Y:S01]  /*1430*/  LDCU.128 UR12, c[0x0][0xb10] ;  /* 0x00016200ff0c77ac */ /* 0x000ee20008000c00 */
[----:B------:R-:W4:Y:S01]  /*1440*/  LDCU UR6, c[0x0][0x370] ;  /* 0x00006e00ff0677ac */ /* 0x000f220008000800 */
[----:B------:R-:W1:Y:S01]  /*1450*/  LDCU UR7, c[0x0][0x374] ;  /* 0x00006e80ff0777ac */ /* 0x000e620008000800 */
[----:B------:R-:W1:Y:S01]  /*1460*/  LDCU UR21, c[0x0][0xb20] ;  /* 0x00016400ff1577ac */ /* 0x000e620008000800 */
[----:B--2---:R-:W-:Y:S02]  /*1470*/  UISETP.NE.AND UP0, UPT, UR20, 0x1, UPT ;  /* 0x000000011400788c */ /* 0x004fe4000bf05270 */
[----:B---3--:R-:W-:Y:S01]  /*1480*/  UIMAD.WIDE.U32 UR4, UR26, UR12, URZ ;  /* 0x0000000c1a0472a5 */ /* 0x008fe2000f8e00ff */
[----:B------:R-:W2:Y:S01]  /*1490*/  LDCU.64 UR8, c[0x0][0xb28] ;  /* 0x00016500ff0877ac */ /* 0x000ea20008000a00 */
[----:B----4-:R-:W-:Y:S02]  /*14a0*/  UIMAD.WIDE.U32 UR10, UR6, UR12, URZ ;  /* 0x0000000c060a72a5 */ /* 0x010fe4000f8e00ff */
[----:B------:R-:W-:-:S02]  /*14b0*/  USHF.R.U32.HI UR5, URZ, UR13, UR5 ;  /* 0x0000000dff057299 */ /* 0x000fc40008011605 */
[----:B------:R-:W-:Y:S02]  /*14c0*/  UISETP.NE.AND UP2, UPT, UR19, 0x1, UPT ;  /* 0x000000011300788c */ /* 0x000fe4000bf45270 */
[----:B------:R-:W-:Y:S01]  /*14d0*/  USEL UR5, UR26, UR5, !UP0 ;  /* 0x000000051a057287 */ /* 0x000fe2000c000000 */
[----:B------:R-:W-:Y:S01]  /*14e0*/  UMOV UR10, UR11 ;  /* 0x0000000b000a7c82 */ /* 0x000fe20008000000 */
[----:B------:R-:W-:Y:S02]  /*14f0*/  UIMAD.WIDE.U32 UR16, UR30, UR15, URZ ;  /* 0x0000000f1e1072a5 */ /* 0x000fe4000f8e00ff */
[----:B------:R-:W-:Y:S02]  /*1500*/  @UP0 USHF.R.U32.HI UR6, URZ, UR13, UR10 ;  /* 0x0000000dff060299 */ /* 0x000fe4000801160a */
[----:B------:R-:W-:Y:S02]  /*1510*/  UISETP.NE.AND UP0, UPT, UR14, 0x1, UPT ;  /* 0x000000010e00788c */ /* 0x000fe4000bf05270 */
[----:B-1----:R-:W-:-:S02]  /*1520*/  UIMAD.WIDE.U32 UR10, UR7, UR15, URZ ;  /* 0x0000000f070a72a5 */ /* 0x002fc4000f8e00ff */
[----:B--2---:R-:W-:Y:S01]  /*1530*/  UIMAD.WIDE.U32 UR12, UR6, UR8, URZ ;  /* 0x00000008060c72a5 */ /* 0x004fe2000f8e00ff */
[----:B------:R-:W-:Y:S02]  /*1540*/  UMOV UR4, UR17 ;  /* 0x0000001100047c82 */ /* 0x000fe40008000000 */
[----:B------:R-:W-:Y:S02]  /*1550*/  USHF.R.U32.HI UR4, URZ, UR21, UR4 ;  /* 0x00000015ff047299 */ /* 0x000fe40008011604 */
[----:B------:R-:W-:Y:S02]  /*1560*/  UMOV UR10, UR11 ;  /* 0x0000000b000a7c82 */ /* 0x000fe40008000000 */
[----:B------:R-:W-:Y:S01]  /*1570*/  UMOV UR12, UR13 ;  /* 0x0000000d000c7c82 */ /* 0x000fe20008000000 */
[----:B------:R-:W-:Y:S02]  /*1580*/  @UP0 USHF.R.U32.HI UR7, URZ, UR21, UR10 ;  /* 0x00000015ff070299 */ /* 0x000fe4000801160a */
[----:B------:R-:W-:-:S02]  /*1590*/  USEL UR4, UR30, UR4, !UP0 ;  /* 0x000000041e047287 */ /* 0x000fc4000c000000 */
[----:B------:R-:W-:Y:S02]  /*15a0*/  UIMAD.WIDE.U32 UR10, UR7, UR8, URZ ;  /* 0x00000008070a72a5 */ /* 0x000fe4000f8e00ff */
[----:B------:R-:W-:Y:S02]  /*15b0*/  @UP2 USHF.R.U32.HI UR6, URZ, UR9, UR12 ;  /* 0x00000009ff062299 */ /* 0x000fe4000801160c */
[----:B------:R-:W-:-:S03]  /*15c0*/  UIMAD.WIDE.U32 UR12, UR4, UR8, URZ ;  /* 0x00000008040c72a5 */ /* 0x000fc6000f8e00ff */
[----:B------:R-:W-:Y:S02]  /*15d0*/  UMOV UR10, UR11 ;  /* 0x0000000b000a7c82 */ /* 0x000fe40008000000 */
[----:B------:R-:W-:Y:S02]  /*15e0*/  @UP2 USHF.R.U32.HI UR7, URZ, UR9, UR10 ;  /* 0x00000009ff072299 */ /* 0x000fe4000801160a */
[----:B------:R-:W-:Y:S02]  /*15f0*/  UIMAD UR10, UR6, UR19, URZ ;  /* 0x00000013060a72a4 */ /* 0x000fe4000f8e02ff */
[----:B------:R-:W-:-:S04]  /*1600*/  UIMAD UR7, UR7, UR19, URZ ;  /* 0x00000013070772a4 */ /* 0x000fc8000f8e02ff */
[----:B------:R-:W-:-:S03]  /*1610*/  UISETP.GE.AND UP0, UPT, UR4, UR7, UPT ;  /* 0x000000070400728c */ /* 0x000fc6000bf06270 */
[----:B------:R-:W-:Y:S01]  /*1620*/  UMOV UR7, UR13 ;  /* 0x0000000d00077c82 */ /* 0x000fe20008000000 */
[----:B------:R-:W-:Y:S02]  /*1630*/  UISETP.GE.OR UP0, UPT, UR5, UR10, UP0 ;  /* 0x0000000a0500728c */ /* 0x000fe40008706670 */
[----:B------:R-:W-:Y:S02]  /*1640*/  UIMAD.WIDE.U32 UR10, UR5, UR8, URZ ;  /* 0x00000008050a72a5 */ /* 0x000fe4000f8e00ff */
[----:B------:R-:W-:Y:S02]  /*1650*/  USHF.R.U32.HI UR7, URZ, UR9, UR7 ;  /* 0x00000009ff077299 */ /* 0x000fe40008011607 */
[----:B------:R-:W-:Y:S02]  /*1660*/  UIADD3 UR10, UPT, UPT, -UR4, URZ, URZ ;  /* 0x000000ff040a7290 */ /* 0x000fe4000fffe1ff */
[----:B------:R-:W-:Y:S02]  /*1670*/  USEL UR7, UR4, UR7, !UP2 ;  /* 0x0000000704077287 */ /* 0x000fe4000d000000 */
[----:B------:R-:W-:Y:S01]  /*1680*/  UIMAD UR10, UR14, UR10, UR30 ;  /* 0x0000000a0e0a72a4 */ /* 0x000fe2000f8e021e */
[----:B------:R-:W-:Y:S01]  /*1690*/  @!UP0 UMOV UR8, UR11 ;  /* 0x0000000b00088c82 */ /* 0x000fe20008000000 */
[----:B------:R-:W-:-:S02]  /*16a0*/  UIADD3 UR11, UPT, UPT, -UR5, URZ, URZ ;  /* 0x000000ff050b7290 */ /* 0x000fc4000fffe1ff */
[----:B------:R-:W-:Y:S02]  /*16b0*/  @!UP0 USHF.R.U32.HI UR8, URZ, UR9, UR8 ;  /* 0x00000009ff088299 */ /* 0x000fe40008011608 */
[----:B------:R-:W-:Y:S02]  /*16c0*/  UIADD3 UR9, UPT, UPT, -UR7, URZ, URZ ;  /* 0x000000ff07097290 */ /* 0x000fe4000fffe1ff */
[----:B------:R-:W-:Y:S02]  /*16d0*/  @!UP0 USEL UR8, UR5, UR8, !UP2 ;  /* 0x0000000805088287 */ /* 0x000fe4000d000000 */
[----:B------:R-:W-:Y:S02]  /*16e0*/  UIMAD UR9, UR19, UR9, UR4 ;  /* 0x00000009130972a4 */ /* 0x000fe4000f8e0204 */
[----:B------:R-:W-:Y:S02]  /*16f0*/  @!UP0 UIADD3 UR7, UPT, UPT, UR7, -UR8, URZ ;  /* 0x8000000807078290 */ /* 0x000fe4000fffe0ff */
[----:B------:R-:W-:-:S02]  /*1700*/  @!UP0 UIMAD UR6, UR9, UR6, UR8 ;  /* 0x00000006090682a4 */ /* 0x000fc4000f8e0208 */
[----:B------:R-:W-:Y:S02]  /*1710*/  @!UP0 UIMAD UR4, UR7, UR19, UR5 ;  /* 0x00000013070482a4 */ /* 0x000fe4000f8e0205 */
[----:B------:R-:W-:Y:S02]  /*1720*/  UIMAD UR26, UR20, UR11, UR26 ;  /* 0x0000000b141a72a4 */ /* 0x000fe4000f8e021a */
[----:B------:R-:W-:Y:S01]  /*1730*/  UIMAD UR30, UR4, UR14, UR10 ;  /* 0x0000000e041e72a4 */ /* 0x000fe2000f8e020a */
[----:B------:R-:W-:Y:S02]  /*1740*/  @!UP0 UMOV UR5, UR6 ;  /* 0x0000000600058c82 */ /* 0x000fe40008000000 */
[----:B------:R-:W-:-:S12]  /*1750*/  UIMAD UR26, UR5, UR20, UR26 ;  /* 0x00000014051a72a4 */ /* 0x000fd8000f8e021a */
.L_x_19:
[----:B------:R-:W-:-:S09]  /*1760*/  UISETP.NE.AND UP0, UPT, UR22, 0x1, UPT ;  /* 0x000000011600788c */ /* 0x000fd2000bf05270 */
[----:B------:R-:W-:Y:S05]  /*1770*/  BRA.U UP0, `(.L_x_20) ;  /* 0x0000000100407547 */ /* 0x000fea000b800000 */
[----:B------:R-:W2:Y:S01]  /*1780*/  LDCU.128 UR8, c[0x0][0xb10] ;  /* 0x00016200ff0877ac */ /* 0x000ea20008000c00 */
[----:B------:R-:W3:Y:S01]  /*1790*/  LDCU UR12, c[0x0][0xb0c] ;  /* 0x00016180ff0c77ac */ /* 0x000ee20008000800 */
[----:B------:R-:W4:Y:S01]  /*17a0*/  LDCU UR13, c[0x0][0xb20] ;  /* 0x00016400ff0d77ac */ /* 0x000f220008000800 */
[----:B--2---:R-:W-:Y:S02]  /*17b0*/  UIMAD.WIDE.U32 UR4, UR26, UR8, URZ ;  /* 0x000000081a0472a5 */ /* 0x004fe4000f8e00ff */
[----:B------:R-:W-:Y:S02]  /*17c0*/  UIMAD.WIDE.U32 UR6, UR30, UR11, URZ ;  /* 0x0000000b1e0672a5 */ /* 0x000fe4000f8e00ff */
[----:B---3--:R-:W-:Y:S02]  /*17d0*/  UISETP.NE.AND UP0, UPT, UR12, 0x1, UPT ;  /* 0x000000010c00788c */ /* 0x008fe4000bf05270 */
[----:B------:R-:W-:-:S03]  /*17e0*/  USHF.R.U32.HI UR5, URZ, UR9, UR5 ;  /* 0x00000009ff057299 */ /* 0x000fc60008011605 */
[----:B------:R-:W-:Y:S01]  /*17f0*/  UMOV UR4, UR7 ;  /* 0x0000000700047c82 */ /* 0x000fe20008000000 */
[----:B------:R-:W-:Y:S02]  /*1800*/  USEL UR5, UR26, UR5, !UP0 ;  /* 0x000000051a057287 */ /* 0x000fe4000c000000 */
[----:B------:R-:W-:Y:S02]  /*1810*/  UISETP.NE.AND UP0, UPT, UR10, 0x1, UPT ;  /* 0x000000010a00788c */ /* 0x000fe4000bf05270 */
[----:B----4-:R-:W-:-:S04]  /*1820*/  USHF.R.U32.HI UR4, URZ, UR13, UR4 ;  /* 0x0000000dff047299 */ /* 0x010fc80008011604 */
[----:B------:R-:W-:-:S04]  /*1830*/  USEL UR4, UR30, UR4, !UP0 ;  /* 0x000000041e047287 */ /* 0x000fc8000c000000 */
[----:B------:R-:W-:Y:S02]  /*1840*/  UIADD3 UR6, UPT, UPT, UR5, -UR4, URZ ;  /* 0x8000000405067290 */ /* 0x000fe4000fffe0ff */
[----:B------:R-:W-:Y:S02]  /*1850*/  UIADD3 UR4, UPT, UPT, -UR5, UR4, URZ ;  /* 0x0000000405047290 */ /* 0x000fe4000fffe1ff */
[----:B------:R-:W-:Y:S02]  /*1860*/  UIMAD UR30, UR6, UR10, UR30 ;  /* 0x0000000a061e72a4 */ /* 0x000fe4000f8e021e */
[----:B------:R-:W-:-:S12]  /*1870*/  UIMAD UR26, UR4, UR12, UR26 ;  /* 0x0000000c041a72a4 */ /* 0x000fd8000f8e021a */
.L_x_20:
[----:B------:R-:W-:Y:S01]  /*1880*/  UISETP.NE.AND UP0, UPT, UR18, 0x2, UPT ;  /* 0x000000021200788c */ /* 0x000fe2000bf05270 */
[----:B------:R-:W-:Y:S09]  /*1890*/  BRA.U !UP6, `(.L_x_21) ;  /* 0x000000010e0c7547 */ /* 0x000ff2000b800000 */
[----:B------:R-:W-:Y:S01]  /*18a0*/  UCGABAR_WAIT ;  /* 0x0000000000007dc7 */ /* 0x000fe20008000000 */
[----:B------:R-:W-:Y:S01]  /*18b0*/  CCTL.IVALL ;  /* 0x00000000ff00798f */ /* 0x000fe20002000000 */
[----:B------:R-:W-:Y:S05]  /*18c0*/  BRA `(.L_x_22) ;  /* 0x0000000000047947 */ /* 0x000fea0003800000 */
.L_x_21:
[----:B------:R-:W-:Y:S06]  /*18d0*/  BAR.SYNC.DEFER_BLOCKING 0x0 ;  /* 0x0000000000007b1d */ /* 0x000fec0000010000 */
.L_x_22:
[----:B------:R-:W-:Y:S05]  /*18e0*/  BRA.U UP0, `(.L_x_23) ;  /* 0x0000001d00e87547 */ /* 0x000fea000b800000 */
[----:B------:R-:W2:Y:S01]  /*18f0*/  LDCU UR6, c[0x0][0x38c] ;  /* 0x00007180ff0677ac */ /* 0x000ea20008000800 */
[----:B------:R-:W-:Y:S01]  /*1900*/  PLOP3.LUT P1, PT, PT, PT, UP3, 0x80, 0x8 ;  /* 0x000000000008781c */ /* 0x000fe20003f2f038 */
[----:B------:R-:W-:Y:S01]  /*1910*/  IMAD.MOV.U32 R12, RZ, RZ, 0x1 ;  /* 0x00000001ff0c7424 */ /* 0x000fe200078e00ff */
[----:B------:R-:W-:Y:S01]  /*1920*/  ISETP.EQ.OR P2, PT, R0, RZ, P3 ;  /* 0x000000ff0000720c */ /* 0x000fe20001f42670 */
[----:B------:R-:W-:Y:S01]  /*1930*/  UISETP.NE.AND UP1, UPT, UR18, URZ, UPT ;  /* 0x000000ff1200728c */ /* 0x000fe2000bf25270 */
[----:B------:R-:W-:Y:S01]  /*1940*/  PLOP3.LUT P1, PT, P1, PT, PT, 0x8, 0x80 ;  /* 0x000000000080781c */ /* 0x000fe20000f2e170 */
[----:B------:R-:W-:Y:S01]  /*1950*/  USEL UR25, URZ, 0x1, UP4 ;  /* 0x00000001ff197887 */ /* 0x000fe2000a000000 */
[----:B------:R-:W-:Y:S01]  /*1960*/  CS2R R10, SRZ ;  /* 0x00000000000a7805 */ /* 0x000fe2000001ff00 */
[----:B------:R-:W-:Y:S01]  /*1970*/  IMAD.MOV.U32 R9, RZ, RZ, RZ ;  /* 0x000000ffff097224 */ /* 0x000fe200078e00ff */
[----:B------:R-:W3:Y:S01]  /*1980*/  LDCU UR39, c[0x0][0x370] ;  /* 0x00006e00ff2777ac */ /* 0x000ee20008000800 */
[----:B------:R-:W-:Y:S01]  /*1990*/  IMAD.MOV.U32 R8, RZ, RZ, 0x1 ;  /* 0x00000001ff087424 */ /* 0x000fe200078e00ff */
[----:B------:R-:W4:Y:S01]  /*19a0*/  LDCU.64 UR28, c[0x0][0x348] ;  /* 0x00006900ff1c77ac */ /* 0x000f220008000a00 */
[----:B------:R-:W-:-:S02]  /*19b0*/  USHF.R.U32.HI UR44, URZ, 0x5, UR24 ;  /* 0x00000005ff2c7899 */ /* 0x000fc40008011618 */
[----:B--2---:R-:W-:Y:S02]  /*19c0*/  UIADD3 UR5, UPT, UPT, UR6, 0x1f, URZ ;  /* 0x0000001f06057890 */ /* 0x004fe4000fffe0ff */
[----:B------:R-:W-:Y:S02]  /*19d0*/  UIADD3 UR45, UPT, UPT, UR6, 0x3e, URZ ;  /* 0x0000003e062d7890 */ /* 0x000fe4000fffe0ff */
[----:B------:R-:W-:Y:S01]  /*19e0*/  USHF.R.S32.HI UR4, URZ, 0x1f, UR5 ;  /* 0x0000001fff047899 */ /* 0x000fe20008011405 */
[----:B------:R-:W2:Y:S03]  /*19f0*/  LDCU UR38, c[0x0][0x374] ;  /* 0x00006e80ff2677ac */ /* 0x000ea60008000800 */
[----:B------:R-:W-:Y:S02]  /*1a00*/  ULEA.HI UR4, UR4, UR5, URZ, 0x5 ;  /* 0x0000000504047291 */ /* 0x000fe4000f8f28ff */
[----:B------:R-:W-:-:S02]  /*1a10*/  USEL UR25, UR25, 0x2, UP1 ;  /* 0x0000000219197887 */ /* 0x000fc40008800000 */
[----:B------:R-:W-:Y:S02]  /*1a20*/  USHF.R.S32.HI UR41, URZ, 0x5, UR4 ;  /* 0x00000005ff297899 */ /* 0x000fe40008011404 */
[----:B------:R-:W-:Y:S02]  /*1a30*/  UIADD3 UR4, UPT, UPT, UR6, -0x1, URZ ;  /* 0xffffffff06047890 */ /* 0x000fe4000fffe0ff */
[----:B------:R-:W-:Y:S02]  /*1a40*/  UISETP.LT.U32.AND UP0, UPT, UR41, 0x1a, UPT ;  /* 0x0000001a2900788c */ /* 0x000fe4000bf01070 */
[----:B------:R-:W-:Y:S02]  /*1a50*/  UISETP.GE.U32.AND UP2, UPT, UR4, -0x3f, UPT ;  /* 0xffffffc10400788c */ /* 0x000fe4000bf46070 */
[----:B------:R-:W-:Y:S01]  /*1a60*/  USEL UR40, UR41, 0x1a, UP0 ;  /* 0x0000001a29287887 */ /* 0x000fe20008000000 */
[----:B------:R-:W-:-:S03]  /*1a70*/  UMOV UR5, URZ ;  /* 0x000000ff00057c82 */ /* 0x000fc60008000000 */
[----:B------:R-:W-:Y:S02]  /*1a80*/  UIADD3 UR21, UPT, UPT, UR40, -0x1, URZ ;  /* 0xffffffff28157890 */ /* 0x000fe4000fffe0ff */
[----:B------:R-:W-:-:S03]  /*1a90*/  UIADD3 UR43, UPT, UPT, UR41, -UR40, URZ ;  /* 0x80000028292b7290 */ /* 0x000fc6000fffe0ff */
[----:B------:R-:W-:-:S04]  /*1aa0*/  @UP2 UIADD3 UR21, UPT, UPT, UR40, URZ, URZ ;  /* 0x000000ff28152290 */ /* 0x000fc8000fffe0ff */
[----:B--234-:R-:W-:-:S12]  /*1ab0*/  UIADD3 UR21, UPT, UPT, UR21, 0x1, URZ ;  /* 0x0000000115157890 */ /* 0x01cfd8000fffe0ff */
.L_x_43:
[----:B------:R-:W-:Y:S01]  /*1ac0*/  UISETP.NE.AND UP0, UPT, UR54, URZ, UPT ;  /* 0x000000ff3600728c */ /* 0x000fe2000bf05270 */
[----:B------:R-:W2:Y:S08]  /*1ad0*/  S2UR UR54, SR_CgaCtaId ;  /* 0x00000000003679c3 */ /* 0x000eb00000008800 */
[----:B------:R-:W-:Y:S05]  /*1ae0*/  BRA.U UP0, `(.L_x_24) ;  /* 0x0000000100347547 */ /* 0x000fea000b800000 */
[----:B------:R-:W3:Y:S01]  /*1af0*/  S2R R0, SR_CgaCtaId ;  /* 0x0000000000007919 */ /* 0x000ee20000008800 */
[----:B------:R-:W-:-:S04]  /*1b00*/  MOV R2, 0x400 ;  /* 0x0000040000027802 */ /* 0x000fc80000000f00 */
[----:B---3--:R-:W-:Y:S02]  /*1b10*/  LEA R0, R0, R2, 0x18 ;  /* 0x0000000200007211 */ /* 0x008fe400078ec0ff */
[----:B------:R-:W-:-:S03]  /*1b20*/  SHF.L.U32 R2, R8, 0x1f, RZ ;  /* 0x0000001f08027819 */ /* 0x000fc600000006ff */
[----:B------:R-:W-:-:S04]  /*1b30*/  IMAD R0, R9, 0x8, R0 ;  /* 0x0000000809007824 */ /* 0x000fc800078e0200 */
[----:B------:R-:W3:Y:S02]  /*1b40*/  SYNCS.PHASECHK.TRANS64.TRYWAIT P0, [R0+URZ+0x250], R2 ;  /* 0x00025002000075a7 */ /* 0x000ee400080011ff */
[----:B---3--:R-:W-:Y:S05]  /*1b50*/  @!P0 BRA `(.L_x_25) ;  /* 0x0000006800348947 */ /* 0x008fea0003800000 */
.L_x_145:
[----:B------:R-:W-:Y:S01]  /*1b60*/  VIADD R9, R9, 0x1 ;  /* 0x0000000109097836 */ /* 0x000fe20000000000 */
[----:B------:R3:W-:Y:S04]  /*1b70*/  SYNCS.ARRIVE.TRANS64.A1T0 RZ, [R0+URZ+0x240], RZ ;  /* 0x000240ff00ff79a7 */ /* 0x0007e800081000ff */
[----:B------:R-:W-:-:S04]  /*1b80*/  ISETP.NE.AND P0, PT, R9, 0x2, PT ;  /* 0x000000020900780c */ /* 0x000fc80003f05270 */
[----:B------:R-:W-:Y:S02]  /*1b90*/  SEL R9, R9, RZ, P0 ;  /* 0x000000ff09097207 */ /* 0x000fe40000000000 */
[----:B---3--:R-:W-:-:S04]  /*1ba0*/  SEL R0, RZ, 0x1, P0 ;  /* 0x00000001ff007807 */ /* 0x008fc80000000000 */
[----:B------:R-:W-:-:S07]  /*1bb0*/  LOP3.LUT R8, R8, R0, RZ, 0x3c, !PT ;  /* 0x0000000008087212 */ /* 0x000fce00078e3cff */
.L_x_24:
[----:B------:R-:W-:Y:S01]  /*1bc0*/  UMOV UR6, 0x400 ;  /* 0x0000040000067882 */ /* 0x000fe20000000000 */
[----:B------:R-:W-:Y:S01]  /*1bd0*/  SHF.L.U32 R0, R12, 0x1f, RZ ;  /* 0x0000001f0c007819 */ /* 0x000fe200000006ff */
[----:B--2---:R-:W-:Y:S02]  /*1be0*/  ULEA UR6, UR54, UR6, 0x18 ;  /* 0x0000000636067291 */ /* 0x004fe4000f8ec0ff */
[----:B------:R-:W-:Y:S02]  /*1bf0*/  UISETP.GE.U32.AND UP0, UPT, UR45, 0x3f, UPT ;  /* 0x0000003f2d00788c */ /* 0x000fe4000bf06070 */
[----:B------:R-:W-:Y:S02]  /*1c00*/  ULEA UR4, UR5, UR6, 0x3 ;  /* 0x0000000605047291 */ /* 0x000fe4000f8e18ff */
[----:B------:R-:W-:Y:S02]  /*1c10*/  USHF.L.U32 UR35, UR26, 0x6, URZ ;  /* 0x000000061a237899 */ /* 0x000fe400080006ff */
[----:B------:R-:W-:Y:S01]  /*1c20*/  ULEA UR11, UR30, UR44, 0x6 ;  /* 0x0000002c1e0b7291 */ /* 0x000fe2000f8e30ff */
[----:B------:R-:W-:-:S04]  /*1c30*/  UMOV UR13, URZ ;  /* 0x000000ff000d7c82 */ /* 0x000fc80008000000 */
[----:B------:R2:W3:Y:S01]  /*1c40*/  SYNCS.PHASECHK.TRANS64.TRYWAIT P0, [UR4+0xd0], R0 ;  /* 0x0000d000ff0075a7 */ /* 0x0004e20008001104 */
[----:B------:R-:W-:Y:S06]  /*1c50*/  BRA.U !UP0, `(.L_x_26) ;  /* 0x0000000108c07547 */ /* 0x000fec000b800000 */
[----:B------:R-:W-:Y:S01]  /*1c60*/  UMOV UR7, URZ ;  /* 0x000000ff00077c82 */ /* 0x000fe20008000000 */
[----:B------:R-:W-:-:S05]  /*1c70*/  UMOV UR4, UR5 ;  /* 0x0000000500047c82 */ /* 0x000fca0008000000 */
.L_x_32:
[----:B------:R-:W-:Y:S01]  /*1c80*/  ULEA UR33, UR4, UR6, 0x3 ;  /* 0x0000000604217291 */ /* 0x000fe2000f8e18ff */
[----:B---3--:R-:W-:Y:S01]  /*1c90*/  @!P3 MOV R2, 0x2000 ;  /* 0x000020000002b802 */ /* 0x008fe20000000f00 */
[----:B-1-34-:R-:W-:Y:S10]  /*1ca0*/  @P0 BRA `(.L_x_27) ;  /* 0x00000000000c0947 */ /* 0x01aff40003800000 */
[----:B------:R-:W-:-:S04]  /*1cb0*/  SHF.L.U32 R3, R12, 0x1f, RZ ;  /* 0x0000001f0c037819 */ /* 0x000fc800000006ff */
[----:B------:R-:W3:Y:S02]  /*1cc0*/  SYNCS.PHASECHK.TRANS64.TRYWAIT P0, [UR33+0xd0], R3 ;  /* 0x0000d003ff0075a7 */ /* 0x000ee40008001121 */
[----:B---3--:R-:W-:Y:S05]  /*1cd0*/  @!P0 BRA `(.L_x_28) ;  /* 0x0000006400e88947 */ /* 0x008fea0003800000 */
.L_x_27:
[----:B------:R3:W-:Y:S01]  /*1ce0*/  @!P3 SYNCS.ARRIVE.TRANS64 RZ, [UR33], R2 ;  /* 0x00000002ffffb9a7 */ /* 0x0007e20008000021 */
[----:B------:R-:W-:-:S04]  /*1cf0*/  ULOP3.LUT UR5, UR25, 0x2, URZ, 0xfc, !UPT ;  /* 0x0000000219057892 */ /* 0x000fc8000f8efcff */
[----:B------:R-:W-:-:S09]  /*1d00*/  UISETP.NE.AND UP0, UPT, UR5, 0x2, UPT ;  /* 0x000000020500788c */ /* 0x000fd2000bf05270 */
[----:B------:R-:W-:Y:S05]  /*1d10*/  BRA.U UP0, `(.L_x_29) ;  /* 0x0000000100047547 */ /* 0x000fea000b800000 */
[----:B-1----:R-:W-:Y:S05]  /*1d20*/  BPT.TRAP 0x1 ;  /* 0x000000040000795c */ /* 0x002fea0000300000 */
.L_x_29:
[----:B------:R-:W-:Y:S04]  /*1d30*/  BSSY.RECONVERGENT B0, `(.L_x_30) ;  /* 0x0000003000007945 */ /* 0x000fe80003800200 */
[----:B------:R-:W-:Y:S05]  /*1d40*/  @P2 BRA `(.L_x_31) ;  /* 0x0000000000042947 */ /* 0x000fea0003800000 */
[----:B-1----:R-:W-:Y:S05]  /*1d50*/  BPT.TRAP 0x1 ;  /* 0x000000040000795c */ /* 0x002fea0000300000 */
.L_x_31:
[----:B-1----:R-:W-:Y:S05]  /*1d60*/  BSYNC.RECONVERGENT B0 ;  /* 0x0000000000007941 */ /* 0x002fea0003800200 */
.L_x_30:
[----:B------:R-:W-:Y:S02]  /*1d70*/  UIADD3 UR5, UPT, UPT, UR4, 0x1, URZ ;  /* 0x0000000104057890 */ /* 0x000fe4000fffe0ff */
[----:B------:R-:W-:Y:S02]  /*1d80*/  ULEA UR32, UR4, UR6, 0xc ;  /* 0x0000000604207291 */ /* 0x000fe4000f8e60ff */
[----:B------:R-:W-:Y:S02]  /*1d90*/  UISETP.NE.AND UP0, UPT, UR5, 0x1a, UPT ;  /* 0x0000001a0500788c */ /* 0x000fe4000bf05270 */
[----:B------:R-:W-:Y:S02]  /*1da0*/  USHF.L.U32 UR34, UR7, 0x5, URZ ;  /* 0x0000000507227899 */ /* 0x000fe400080006ff */
[----:B------:R-:W-:Y:S02]  /*1db0*/  USEL UR9, URZ, 0x1, UP0 ;  /* 0x00000001ff097887 */ /* 0x000fe40008000000 */
[----:B------:R-:W-:-:S02]  /*1dc0*/  USEL UR5, UR5, URZ, UP0 ;  /* 0x000000ff05057287 */ /* 0x000fc40008000000 */
[----:B------:R-:W-:Y:S02]  /*1dd0*/  UIADD3 UR14, UP0, UPT, UR28, 0x180, URZ ;  /* 0x000001801c0e7890 */ /* 0x000fe4000ff1e0ff */
[----:B------:R-:W-:Y:S01]  /*1de0*/  ULEA UR8, UR5, UR6, 0x3 ;  /* 0x0000000605087291 */ /* 0x000fe2000f8e18ff */
[----:B------:R-:W-:Y:S01]  /*1df0*/  LOP3.LUT R12, R12, UR9, RZ, 0x3c, !PT ;  /* 0x000000090c0c7c12 */ /* 0x000fe2000f8e3cff */
[----:B------:R-:W-:Y:S02]  /*1e00*/  ULEA UR4, UR4, UR24, 0xb ;  /* 0x0000001804047291 */ /* 0x000fe4000f8e58ff */
[----:B------:R-:W-:Y:S01]  /*1e10*/  UIADD3 UR7, UPT, UPT, UR7, 0x1, URZ ;  /* 0x0000000107077890 */ /* 0x000fe2000fffe0ff */
[----:B--2---:R-:W-:Y:S01]  /*1e20*/  SHF.L.U32 R0, R12, 0x1f, RZ ;  /* 0x0000001f0c007819 */ /* 0x004fe200000006ff */
[----:B------:R-:W-:Y:S02]  /*1e30*/  UIADD3 UR16, UP1, UPT, UR28, 0x80, URZ ;  /* 0x000000801c107890 */ /* 0x000fe4000ff3e0ff */
[----:B------:R-:W-:Y:S01]  /*1e40*/  UIADD3.X UR15, UPT, UPT, URZ, UR29, URZ, UP0, !UPT ;  /* 0x0000001dff0f7290 */ /* 0x000fe200087fe4ff */
[----:B------:R4:W1:Y:S01]  /*1e50*/  SYNCS.PHASECHK.TRANS64.TRYWAIT P0, [UR8+0xd0], R0 ;  /* 0x0000d000ff0075a7 */ /* 0x0008620008001108 */
[----:B------:R-:W-:-:S02]  /*1e60*/  ULEA UR4, UR4, UR6, 0x1 ;  /* 0x0000000604047291 */ /* 0x000fc4000f8e08ff */
[----:B------:R-:W-:Y:S02]  /*1e70*/  UISETP.NE.AND UP0, UPT, UR7, UR21, UPT ;  /* 0x000000150700728c */ /* 0x000fe4000bf05270 */
[----:B------:R-:W-:Y:S02]  /*1e80*/  UIADD3.X UR17, UPT, UPT, URZ, UR29, URZ, UP1, !UPT ;  /* 0x0000001dff117290 */ /* 0x000fe40008ffe4ff */
[----:B------:R-:W-:Y:S02]  /*1e90*/  UIADD3 UR32, UPT, UPT, UR32, 0x3600, URZ ;  /* 0x0000360020207890 */ /* 0x000fe4000fffe0ff */
[----:B------:R-:W-:Y:S01]  /*1ea0*/  UIADD3 UR8, UPT, UPT, UR4, 0x1d600, URZ ;  /* 0x0001d60004087890 */ /* 0x000fe2000fffe0ff */
[----:B------:R-:W-:Y:S01]  /*1eb0*/  UMOV UR18, 0x0 ;  /* 0x0000000000127882 */ /* 0x000fe20000000000 */
[----:B------:R-:W-:Y:S01]  /*1ec0*/  UMOV UR19, 0x10000000 ;  /* 0x1000000000137882 */ /* 0x000fe20000000000 */
[----:B------:R-:W-:Y:S01]  /*1ed0*/  UMOV UR4, 0x30000 ;  /* 0x0003000000047882 */ /* 0x000fe20000000000 */
[----:B------:R-:W-:Y:S01]  /*1ee0*/  UMOV UR12, UR36 ;  /* 0x00000024000c7c82 */ /* 0x000fe20008000000 */
[----:B------:R-:W-:Y:S01]  /*1ef0*/  UMOV UR9, UR33 ;  /* 0x0000002100097c82 */ /* 0x000fe20008000000 */
[----:B------:R-:W-:Y:S01]  /*1f00*/  UMOV UR10, UR34 ;  /* 0x00000022000a7c82 */ /* 0x000fe20008000000 */
[----:B------:R-:W-:Y:S01]  /*1f10*/  UTMALDG.3D [UR32], [UR16], desc[UR18] ;  /* 0x00001220100075b4 */ /* 0x000fe20008011000 */
[----:B------:R-:W-:Y:S01]  /*1f20*/  UMOV UR13, UR21 ;  /* 0x00000015000d7c82 */ /* 0x000fe20008000000 */
[----:B------:R2:W-:Y:S02]  /*1f30*/  UTMALDG.3D.MULTICAST [UR8], [UR14], UR4, desc[UR18] ;  /* 0x000012080e0073b4 */ /* 0x0005e40008011804 */
[----:B--2---:R-:W-:Y:S01]  /*1f40*/  UMOV UR4, UR5 ;  /* 0x0000000500047c82 */ /* 0x004fe20008000000 */
[----:B------:R-:W-:Y:S05]  /*1f50*/  BRA.U UP0, `(.L_x_32) ;  /* 0xfffffffd00487547 */ /* 0x000fea000b83ffff */
.L_x_26:
[----:B------:R-:W-:Y:S01]  /*1f60*/  ULEA UR4, UR5, UR6, 0x3 ;  /* 0x0000000605047291 */ /* 0x000fe2000f8e18ff */
[----:B--2-4-:R-:W-:Y:S01]  /*1f70*/  SHF.L.U32 R0, R12, 0x1f, RZ ;  /* 0x0000001f0c007819 */ /* 0x014fe200000006ff */
[----:B------:R-:W-:Y:S01]  /*1f80*/  @!P1 SYNCS.ARRIVE.TRANS64.A1T0 RZ, [UR6+0x1d8], RZ ;  /* 0x0001d8ffffff99a7 */ /* 0x000fe20008100006 */
[----:B------:R-:W-:-:S06]  /*1f90*/  UISETP.GT.AND UP0, UPT, UR41, UR40, UPT ;  /* 0x000000282900728c */ /* 0x000fcc000bf04270 */
[----:B-1-3--:R1:W2:Y:S03]  /*1fa0*/  SYNCS.PHASECHK.TRANS64.TRYWAIT P0, [UR4+0xd0], R0 ;  /* 0x0000d000ff0075a7 */ /* 0x00a2a60008001104 */
[----:B------:R-:W-:Y:S05]  /*1fb0*/  BRA.U !UP0, `(.L_x_33) ;  /* 0x0000000108c47547 */ /* 0x000fea000b800000 */
[----:B------:R-:W-:Y:S01]  /*1fc0*/  UIADD3 UR26, UPT, UPT, UR43, UR13, URZ ;  /* 0x0000000d2b1a7290 */ /* 0x000fe2000fffe0ff */
[----:B------:R-:W-:-:S11]  /*1fd0*/  UMOV UR4, UR5 ;  /* 0x0000000500047c82 */ /* 0x000fd60008000000 */
.L_x_39:
[----:B------:R-:W-:Y:S01]  /*1fe0*/  ULEA UR17, UR4, UR6, 0x3 ;  /* 0x0000000604117291 */ /* 0x000fe2000f8e18ff */
[----:B--2---:R-:W-:Y:S01]  /*1ff0*/  @!P3 MOV R2, 0x2000 ;  /* 0x000020000002b802 */ /* 0x004fe20000000f00 */
[----:B--2-4-:R-:W-:Y:S10]  /*2000*/  @P0 BRA `(.L_x_34) ;  /* 0x00000000000c0947 */ /* 0x014ff40003800000 */
[----:B------:R-:W-:-:S04]  /*2010*/  SHF.L.U32 R3, R12, 0x1f, RZ ;  /* 0x0000001f0c037819 */ /* 0x000fc800000006ff */
[----:B------:R-:W2:Y:S02]  /*2020*/  SYNCS.PHASECHK.TRANS64.TRYWAIT P0, [UR17+0xd0], R3 ;  /* 0x0000d003ff0075a7 */ /* 0x000ea40008001111 */
[----:B--2---:R-:W-:Y:S05]  /*2030*/  @!P0 BRA `(.L_x_35) ;  /* 0x0000006400288947 */ /* 0x004fea0003800000 */
.L_x_34:
[----:B------:R2:W-:Y:S01]  /*2040*/  @!P3 SYNCS.ARRIVE.TRANS64 RZ, [UR17], R2 ;  /* 0x00000002ffffb9a7 */ /* 0x0005e20008000011 */
[----:B------:R-:W-:-:S04]  /*2050*/  ULOP3.LUT UR5, UR25, 0x2, URZ, 0xfc, !UPT ;  /* 0x0000000219057892 */ /* 0x000fc8000f8efcff */
[----:B------:R-:W-:-:S09]  /*2060*/  UISETP.NE.AND UP0, UPT, UR5, 0x2, UPT ;  /* 0x000000020500788c */ /* 0x000fd2000bf05270 */
[----:B------:R-:W-:Y:S05]  /*2070*/  BRA.U UP0, `(.L_x_36) ;  /* 0x0000000100047547 */ /* 0x000fea000b800000 */
[----:B------:R-:W-:Y:S05]  /*2080*/  BPT.TRAP 0x1 ;  /* 0x000000040000795c */ /* 0x000fea0000300000 */
.L_x_36:
[----:B------:R-:W-:Y:S04]  /*2090*/  BSSY.RECONVERGENT B0, `(.L_x_37) ;  /* 0x0000003000007945 */ /* 0x000fe80003800200 */
[----:B------:R-:W-:Y:S05]  /*20a0*/  @P2 BRA `(.L_x_38) ;  /* 0x0000000000042947 */ /* 0x000fea0003800000 */
[----:B------:R-:W-:Y:S05]  /*20b0*/  BPT.TRAP 0x1 ;  /* 0x000000040000795c */ /* 0x000fea0000300000 */
.L_x_38:
[----:B------:R-:W-:Y:S05]  /*20c0*/  BSYNC.RECONVERGENT B0 ;  /* 0x0000000000007941 */ /* 0x000fea0003800200 */
.L_x_37:
[----:B------:R-:W-:Y:S02]  /*20d0*/  UIADD3 UR5, UPT, UPT, UR4, 0x1, URZ ;  /* 0x0000000104057890 */ /* 0x000fe4000fffe0ff */
[----:B------:R-:W-:Y:S02]  /*20e0*/  ULEA UR16, UR4, UR6, 0xc ;  /* 0x0000000604107291 */ /* 0x000fe4000f8e60ff */
[----:B------:R-:W-:Y:S02]  /*20f0*/  UISETP.NE.AND UP0, UPT, UR5, 0x1a, UPT ;  /* 0x0000001a0500788c */ /* 0x000fe4000bf05270 */
[----:B------:R-:W-:Y:S02]  /*2100*/  ULEA UR4, UR4, UR24, 0xb ;  /* 0x0000001804047291 */ /* 0x000fe4000f8e58ff */
[----:B------:R-:W-:Y:S02]  /*2110*/  USEL UR8, URZ, 0x1, UP0 ;  /* 0x00000001ff087887 */ /* 0x000fe40008000000 */
[----:B------:R-:W-:-:S02]  /*2120*/  USEL UR5, UR5, URZ, UP0 ;  /* 0x000000ff05057287 */ /* 0x000fc40008000000 */
[----:B------:R-:W-:Y:S02]  /*2130*/  UIADD3 UR22, UP1, UPT, UR28, 0x80, URZ ;  /* 0x000000801c167890 */ /* 0x000fe4000ff3e0ff */
[----:B------:R-:W-:Y:S01]  /*2140*/  UIADD3 UR14, UP0, UPT, UR28, 0x180, URZ ;  /* 0x000001801c0e7890 */ /* 0x000fe2000ff1e0ff */
[----:B------:R-:W-:Y:S01]  /*2150*/  LOP3.LUT R12, R12, UR8, RZ, 0x3c, !PT ;  /* 0x000000080c0c7c12 */ /* 0x000fe2000f8e3cff */
[----:B------:R-:W-:Y:S02]  /*2160*/  ULEA UR4, UR4, UR6, 0x1 ;  /* 0x0000000604047291 */ /* 0x000fe4000f8e08ff */
[----:B------:R-:W-:Y:S01]  /*2170*/  ULEA UR7, UR5, UR6, 0x3 ;  /* 0x0000000605077291 */ /* 0x000fe2000f8e18ff */
[----:B-1----:R-:W-:Y:S01]  /*2180*/  SHF.L.U32 R0, R12, 0x1f, RZ ;  /* 0x0000001f0c007819 */ /* 0x002fe200000006ff */
[----:B------:R-:W-:Y:S02]  /*2190*/  USHF.L.U32 UR18, UR13, 0x5, URZ ;  /* 0x000000050d127899 */ /* 0x000fe400080006ff */
[----:B------:R-:W-:-:S02]  /*21a0*/  UIADD3 UR16, UPT, UPT, UR16, 0x3600, URZ ;  /* 0x0000360010107890 */ /* 0x000fc4000fffe0ff */
[----:B------:R-:W-:Y:S02]  /*21b0*/  UIADD3.X UR23, UPT, UPT, URZ, UR29, URZ, UP1, !UPT ;  /* 0x0000001dff177290 */ /* 0x000fe40008ffe4ff */
[----:B------:R-:W-:Y:S01]  /*21c0*/  UIADD3 UR8, UPT, UPT, UR4, 0x1d600, URZ ;  /* 0x0001d60004087890 */ /* 0x000fe2000fffe0ff */
[----:B------:R3:W4:Y:S01]  /*21d0*/  SYNCS.PHASECHK.TRANS64.TRYWAIT P0, [UR7+0xd0], R0 ;  /* 0x0000d000ff0075a7 */ /* 0x0007220008001107 */
[----:B------:R-:W-:Y:S01]  /*21e0*/  UIADD3.X UR15, UPT, UPT, URZ, UR29, URZ, UP0, !UPT ;  /* 0x0000001dff0f7290 */ /* 0x000fe200087fe4ff */
[----:B------:R-:W-:Y:S01]  /*21f0*/  UMOV UR30, 0x0 ;  /* 0x00000000001e7882 */ /* 0x000fe20000000000 */
[----:B------:R-:W-:Y:S01]  /*2200*/  UMOV UR31, 0x10000000 ;  /* 0x10000000001f7882 */ /* 0x000fe20000000000 */
[----:B------:R-:W-:Y:S01]  /*2210*/  UMOV UR19, UR35 ;  /* 0x0000002300137c82 */ /* 0x000fe20008000000 */
[----:B------:R-:W-:Y:S01]  /*2220*/  UMOV UR20, UR36 ;  /* 0x0000002400147c82 */ /* 0x000fe20008000000 */
[----:B------:R-:W-:Y:S01]  /*2230*/  UMOV UR7, 0x30000 ;  /* 0x0003000000077882 */ /* 0x000fe20000000000 */
[----:B------:R-:W-:Y:S01]  /*2240*/  UMOV UR12, UR36 ;  /* 0x00000024000c7c82 */ /* 0x000fe20008000000 */
[----:B------:R-:W-:Y:S01]  /*2250*/  UMOV UR9, UR17 ;  /* 0x0000001100097c82 */ /* 0x000fe20008000000 */
[----:B------:R-:W-:Y:S01]  /*2260*/  UMOV UR10, UR18 ;  /* 0x00000012000a7c82 */ /* 0x000fe20008000000 */
[----:B------:R3:W-:Y:S01]  /*2270*/  UTMALDG.3D [UR16], [UR22], desc[UR30] ;  /* 0x00001e10160075b4 */ /* 0x0007e20008011000 */
[----:B------:R-:W-:Y:S01]  /*2280*/  UIADD3 UR13, UPT, UPT, UR13, 0x1, URZ ;  /* 0x000000010d0d7890 */ /* 0x000fe2000fffe0ff */
[----:B------:R-:W-:-:S03]  /*2290*/  UMOV UR4, UR5 ;  /* 0x0000000500047c82 */ /* 0x000fc60008000000 */
[----:B------:R-:W-:Y:S01]  /*22a0*/  UISETP.NE.AND UP0, UPT, UR13, UR26, UPT ;  /* 0x0000001a0d00728c */ /* 0x000fe2000bf05270 */
[----:B------:R3:W-:Y:S08]  /*22b0*/  UTMALDG.3D.MULTICAST [UR8], [UR14], UR7, desc[UR30] ;  /* 0x00001e080e0073b4 */ /* 0x0007f00008011807 */
[----:B---3--:R-:W-:Y:S05]  /*22c0*/  BRA.U UP0, `(.L_x_39) ;  /* 0xfffffffd00447547 */ /* 0x008fea000b83ffff */
.L_x_33:
[C---:B------:R-:W-:Y:S01]  /*22d0*/  LEA R3, R11.reuse, UR6, 0x3 ;  /* 0x000000060b037c11 */ /* 0x040fe2000f8e18ff */
[----:B------:R-:W-:Y:S01]  /*22e0*/  NOP ;  /* 0x0000000000007918 */ /* 0x000fe20000000000 */
[----:B-1----:R-:W-:Y:S02]  /*22f0*/  SHF.L.U32 R0, R10, 0x1f, RZ ;  /* 0x0000001f0a007819 */ /* 0x002fe400000006ff */
[----:B------:R-:W-:Y:S02]  /*2300*/  LEA R4, R11, UR6, 0x4 ;  /* 0x000000060b047c11 */ /* 0x000fe4000f8e20ff */
[----:B--2-4-:R-:W1:Y:S02]  /*2310*/  SYNCS.PHASECHK.TRANS64.TRYWAIT P0, [R3+URZ+0x1e0], R0 ;  /* 0x0001e000030075a7 */ /* 0x014e6400080011ff */
[----:B-1----:R-:W-:Y:S05]  /*2320*/  @!P0 BRA `(.L_x_40) ;  /* 0x0000006000848947 */ /* 0x002fea0003800000 */
.L_x_148:
[----:B------:R-:W2:Y:S01]  /*2330*/  LDS.128 R4, [R4+0x270] ;  /* 0x0002700004047984 */ /* 0x000ea20000000c00 */
[----:B------:R-:W-:Y:S01]  /*2340*/  UISETP.GE.AND UP0, UPT, UR42, 0x1, UPT ;  /* 0x000000012a00788c */ /* 0x000fe2000bf06270 */
[----:B------:R-:W-:Y:S01]  /*2350*/  @!PT LDS RZ, [RZ] ;  /* 0x00000000fffff984 */ /* 0x000fe20000000800 */
[----:B------:R-:W-:Y:S01]  /*2360*/  @!PT LDS RZ, [RZ] ;  /* 0x00000000fffff984 */ /* 0x000fe20000000800 */
[----:B------:R-:W-:Y:S01]  /*2370*/  @!PT LDS RZ, [RZ] ;  /* 0x00000000fffff984 */ /* 0x000fe20000000800 */
[----:B------:R-:W-:Y:S01]  /*2380*/  @!PT LDS RZ, [RZ] ;  /* 0x00000000fffff984 */ /* 0x000fe20000000800 */
[----:B------:R3:W-:Y:S06]  /*2390*/  MEMBAR.ALL.CTA ;  /* 0x0000000000007992 */ /* 0x0007ec0000008000 */
[----:B---3--:R-:W3:Y:S01]  /*23a0*/  FENCE.VIEW.ASYNC.S ;  /* 0x00000000000073c6 */ /* 0x008ee20000000000 */
[----:B--2---:R-:W-:-:S13]  /*23b0*/  LOP3.LUT P0, RZ, R6, 0x1, RZ, 0xc0, !PT ;  /* 0x0000000106ff7812 */ /* 0x004fda000780c0ff */
[----:B---3--:R-:W-:Y:S01]  /*23c0*/  VOTEU.ANY UP1, P0 ;  /* 0x0000000000ff7886 */ /* 0x008fe20000020100 */
[----:B------:R-:W-:-:S13]  /*23d0*/  PLOP3.LUT P0, PT, PT, PT, UP1, 0x80, 0x8 ;  /* 0x000000000008781c */ /* 0x000fda0003f0f018 */
[----:B-1----:R-:W-:Y:S02]  /*23e0*/  @P0 LOP3.LUT R0, R5, 0xffff, RZ, 0xc0, !PT ;  /* 0x0000ffff05000812 */ /* 0x002fe400078ec0ff */
[----:B------:R-:W-:Y:S02]  /*23f0*/  @P0 MOV R2, R4 ;  /* 0x0000000400020202 */ /* 0x000fe40000000f00 */
[----:B------:R-:W-:Y:S01]  /*2400*/  @P0 R2UR UR7, R0 ;  /* 0x00000000000702ca */ /* 0x000fe200000e0000 */
[----:B------:R-:W-:Y:S01]  /*2410*/  VIADD R0, R3, 0x1f0 ;  /* 0x000001f003007836 */ /* 0x000fe20000000000 */
[----:B------:R-:W-:Y:S02]  /*2420*/  @P0 SHF.R.U32.HI R4, RZ, 0x10, R5 ;  /* 0x00000010ff040819 */ /* 0x000fe40000011605 */
[----:B------:R-:W-:Y:S02]  /*2430*/  @P0 R2UR UR8, R2 ;  /* 0x00000000020802ca */ /* 0x000fe400000e0000 */
[----:B------:R-:W-:-:S02]  /*2440*/  PRMT R0, RZ, 0x654, R0 ;  /* 0x00000654ff007816 */ /* 0x000fc40000000000 */
[----:B------:R-:W-:Y:S02]  /*2450*/  @P0 R2UR UR4, R4 ;  /* 0x00000000040402ca */ /* 0x000fe400000e0000 */
[----:B------:R1:W-:Y:S03]  /*2460*/  SYNCS.ARRIVE.TRANS64.RED.A1T0 RZ, [R0+URZ], RZ ;  /* 0x000000ff00ff79a7 */ /* 0x0003e600081004ff */
[----:B------:R-:W-:-:S04]  /*2470*/  @UP1 UMOV UR27, UR7 ;  /* 0x00000007001b1c82 */ /* 0x000fc80008000000 */
[----:B------:R-:W-:-:S04]  /*2480*/  @UP1 UMOV UR37, UR8 ;  /* 0x0000000800251c82 */ /* 0x000fc80008000000 */
[----:B------:R-:W-:Y:S01]  /*2490*/  @UP1 UMOV UR36, UR4 ;  /* 0x0000000400241c82 */ /* 0x000fe20008000000 */
[----:B------:R-:W-:Y:S05]  /*24a0*/  BRA.U !UP0, `(.L_x_41) ;  /* 0x0000000108d47547 */ /* 0x000fea000b800000 */
[----:B------:R-:W2:Y:S01]  /*24b0*/  LDCU.128 UR12, c[0x0][0xb10] ;  /* 0x00016200ff0c77ac */ /* 0x000ea20008000c00 */
[----:B------:R-:W3:Y:S01]  /*24c0*/  LDCU UR26, c[0x0][0xb20] ;  /* 0x00016400ff1a77ac */ /* 0x000ee20008000800 */
[----:B------:R-:W4:Y:S01]  /*24d0*/  LDCU UR20, c[0x0][0xb0c] ;  /* 0x00016180ff1477ac */ /* 0x000f220008000800 */
[----:B------:R-:W1:Y:S01]  /*24e0*/  LDCU.64 UR10, c[0x0][0xb28] ;  /* 0x00016500ff0a77ac */ /* 0x000e620008000a00 */
[----:B------:R-:W-:Y:S02]  /*24f0*/  UISETP.NE.AND UP3, UPT, UR42, 0x1, UPT ;  /* 0x000000012a00788c */ /* 0x000fe4000bf65270 */
[----:B--2---:R-:W-:Y:S02]  /*2500*/  UIMAD.WIDE.U32 UR16, UR38, UR15, URZ ;  /* 0x0000000f261072a5 */ /* 0x004fe4000f8e00ff */
[----:B------:R-:W-:Y:S02]  /*2510*/  UIMAD.WIDE.U32 UR8, UR39, UR12, URZ ;  /* 0x0000000c270872a5 */ /* 0x000fe4000f8e00ff */
[----:B------:R-:W-:-:S02]  /*2520*/  UISETP.NE.AND UP0, UPT, UR14, 0x1, UPT ;  /* 0x000000010e00788c */ /* 0x000fc4000bf05270 */
[----:B------:R-:W-:Y:S01]  /*2530*/  UIMAD.WIDE.U32 UR22, UR27, UR15, URZ ;  /* 0x0000000f1b1672a5 */ /* 0x000fe2000f8e00ff */
[----:B------:R-:W-:Y:S02]  /*2540*/  UMOV UR16, UR17 ;  /* 0x0000001100107c82 */ /* 0x000fe40008000000 */
[----:B------:R-:W-:Y:S01]  /*2550*/  UMOV UR8, UR9 ;  /* 0x0000000900087c82 */ /* 0x000fe20008000000 */
[----:B---3--:R-:W-:Y:S02]  /*2560*/  USHF.R.U32.HI UR16, URZ, UR26, UR16 ;  /* 0x0000001aff107299 */ /* 0x008fe40008011610 */
[----:B----4-:R-:W-:Y:S02]  /*2570*/  UISETP.NE.AND UP2, UPT, UR20, 0x1, UPT ;  /* 0x000000011400788c */ /* 0x010fe4000bf45270 */
[----:B------:R-:W-:Y:S02]  /*2580*/  USHF.R.U32.HI UR8, URZ, UR13, UR8 ;  /* 0x0000000dff087299 */ /* 0x000fe40008011608 */
[----:B------:R-:W-:-:S02]  /*2590*/  USEL UR7, UR38, UR16, !UP0 ;  /* 0x0000001026077287 */ /* 0x000fc4000c000000 */
[----:B------:R-:W-:Y:S02]  /*25a0*/  USEL UR8, UR39, UR8, !UP2 ;  /* 0x0000000827087287 */ /* 0x000fe4000d000000 */
[----:B-1----:R-:W-:Y:S01]  /*25b0*/  UIMAD.WIDE.U32 UR16, UR7, UR10, URZ ;  /* 0x0000000a071072a5 */ /* 0x002fe2000f8e00ff */
[----:B------:R-:W-:Y:S01]  /*25c0*/  UMOV UR4, UR23 ;  /* 0x0000001700047c82 */ /* 0x000fe20008000000 */
[----:B------:R-:W-:Y:S02]  /*25d0*/  UIMAD.WIDE.U32 UR18, UR37, UR12, URZ ;  /* 0x0000000c251272a5 */ /* 0x000fe4000f8e00ff */
[----:B------:R-:W-:-:S03]  /*25e0*/  UIMAD.WIDE.U32 UR22, UR8, UR10, URZ ;  /* 0x0000000a081672a5 */ /* 0x000fc6000f8e00ff */
[----:B------:R-:W-:Y:S01]  /*25f0*/  UMOV UR16, UR17 ;  /* 0x0000001100107c82 */ /* 0x000fe20008000000 */
[----:B------:R-:W-:Y:S02]  /*2600*/  USHF.R.U32.HI UR4, URZ, UR26, UR4 ;  /* 0x0000001aff047299 */ /* 0x000fe40008011604 */
[----:B------:R-:W-:Y:S01]  /*2610*/  @UP3 USHF.R.U32.HI UR7, URZ, UR11, UR16 ;  /* 0x0000000bff073299 */ /* 0x000fe20008011610 */
[----:B------:R-:W-:Y:S01]  /*2620*/  UMOV UR18, UR19 ;  /* 0x0000001300127c82 */ /* 0x000fe20008000000 */
[----:B------:R-:W-:Y:S01]  /*2630*/  UMOV UR22, UR23 ;  /* 0x0000001700167c82 */ /* 0x000fe20008000000 */
[----:B------:R-:W-:Y:S02]  /*2640*/  USHF.R.U32.HI UR13, URZ, UR13, UR18 ;  /* 0x0000000dff0d7299 */ /* 0x000fe40008011612 */
[----:B------:R-:W-:Y:S02]  /*2650*/  USEL UR4, UR27, UR4, !UP0 ;  /* 0x000000041b047287 */ /* 0x000fe4000c000000 */
[----:B------:R-:W-:-:S02]  /*2660*/  @UP3 USHF.R.U32.HI UR8, URZ, UR11, UR22 ;  /* 0x0000000bff083299 */ /* 0x000fc40008011616 */
[----:B------:R-:W-:Y:S02]  /*2670*/  UIMAD UR9, UR42, UR7, URZ ;  /* 0x000000072a0972a4 */ /* 0x000fe4000f8e02ff */
[----:B------:R-:W-:Y:S02]  /*2680*/  USEL UR7, UR37, UR13, !UP2 ;  /* 0x0000000d25077287 */ /* 0x000fe4000d000000 */
[----:B------:R-:W-:Y:S02]  /*2690*/  UIMAD UR12, UR42, UR8, URZ ;  /* 0x000000082a0c72a4 */ /* 0x000fe4000f8e02ff */
[----:B------:R-:W-:Y:S02]  /*26a0*/  UISETP.GE.AND UP0, UPT, UR4, UR9, UPT ;  /* 0x000000090400728c */ /* 0x000fe4000bf06270 */
[----:B------:R-:W-:Y:S02]  /*26b0*/  UIMAD.WIDE.U32 UR16, UR4, UR10, URZ ;  /* 0x0000000a041072a5 */ /* 0x000fe4000f8e00ff */
[----:B------:R-:W-:-:S02]  /*26c0*/  UISETP.GE.OR UP0, UPT, UR7, UR12, UP0 ;  /* 0x0000000c0700728c */ /* 0x000fc40008706670 */
[----:B------:R-:W-:Y:S02]  /*26d0*/  UIMAD.WIDE.U32 UR12, UR7, UR10, URZ ;  /* 0x0000000a070c72a5 */ /* 0x000fe4000f8e00ff */
[----:B------:R-:W-:Y:S01]  /*26e0*/  UIADD3 UR15, UPT, UPT, -UR4, URZ, URZ ;  /* 0x000000ff040f7290 */ /* 0x000fe2000fffe1ff */
[----:B------:R-:W-:Y:S01]  /*26f0*/  UMOV UR10, UR17 ;  /* 0x00000011000a7c82 */ /* 0x000fe20008000000 */
[----:B------:R-:W-:Y:S02]  /*2700*/  UIADD3 UR12, UPT, UPT, -UR7, URZ, URZ ;  /* 0x000000ff070c7290 */ /* 0x000fe4000fffe1ff */
[----:B------:R-:W-:-:S03]  /*2710*/  USHF.R.U32.HI UR10, URZ, UR11, UR10 ;  /* 0x0000000bff0a7299 */ /* 0x000fc6000801160a */
[----:B------:R-:W-:Y:S01]  /*2720*/  @!UP0 UMOV UR9, UR13 ;  /* 0x0000000d00098c82 */ /* 0x000fe20008000000 */
[----:B------:R-:W-:Y:S02]  /*2730*/  UIMAD UR15, UR14, UR15, UR27 ;  /* 0x0000000f0e0f72a4 */ /* 0x000fe4000f8e021b */
[----:B------:R-:W-:Y:S02]  /*2740*/  USEL UR10, UR4, UR10, !UP3 ;  /* 0x0000000a040a7287 */ /* 0x000fe4000d800000 */
[----:B------:R-:W-:Y:S02]  /*2750*/  @!UP0 USHF.R.U32.HI UR9, URZ, UR11, UR9 ;  /* 0x0000000bff098299 */ /* 0x000fe40008011609 */
[----:B------:R-:W-:Y:S02]  /*2760*/  UIADD3 UR11, UPT, UPT, -UR10, URZ, URZ ;  /* 0x000000ff0a0b7290 */ /* 0x000fe4000fffe1ff */
[----:B------:R-:W-:Y:S02]  /*2770*/  @!UP0 USEL UR9, UR7, UR9, !UP3 ;  /* 0x0000000907098287 */ /* 0x000fe4000d800000 */
[----:B------:R-:W-:-:S02]  /*2780*/  UIMAD UR11, UR42, UR11, UR4 ;  /* 0x0000000b2a0b72a4 */ /* 0x000fc4000f8e0204 */
[----:B------:R-:W-:Y:S02]  /*2790*/  @!UP0 UIADD3 UR10, UPT, UPT, UR10, -UR9, URZ ;  /* 0x800000090a0a8290 */ /* 0x000fe4000fffe0ff */
[----:B------:R-:W-:Y:S02]  /*27a0*/  @!UP0 UIMAD UR9, UR11, UR8, UR9 ;  /* 0x000000080b0982a4 */ /* 0x000fe4000f8e0209 */
[----:B------:R-:W-:Y:S02]  /*27b0*/  @!UP0 UIMAD UR4, UR42, UR10, UR7 ;  /* 0x0000000a2a0482a4 */ /* 0x000fe4000f8e0207 */
[----:B------:R-:W-:Y:S02]  /*27c0*/  UIMAD UR8, UR20, UR12, UR37 ;  /* 0x0000000c140872a4 */ /* 0x000fe4000f8e0225 */
[----:B------:R-:W-:Y:S01]  /*27d0*/  UIMAD UR27, UR4, UR14, UR15 ;  /* 0x0000000e041b72a4 */ /* 0x000fe2000f8e020f */
[----:B------:R-:W-:Y:S02]  /*27e0*/  @!UP0 UMOV UR7, UR9 ;  /* 0x0000000900078c82 */ /* 0x000fe40008000000 */
[----:B------:R-:W-:-:S12]  /*27f0*/  UIMAD UR37, UR7, UR20, UR8 ;  /* 0x00000014072572a4 */ /* 0x000fd8000f8e0208 */
.L_x_41:
[----:B------:R-:W2:Y:S02]  /*2800*/  LDCU UR4, c[0x0][0xb30] ;  /* 0x00016600ff0477ac */ /* 0x000ea40008000800 */
[----:B--2---:R-:W-:-:S09]  /*2810*/  UISETP.NE.AND UP0, UPT, UR4, 0x1, UPT ;  /* 0x000000010400788c */ /* 0x004fd2000bf05270 */
[----:B------:R-:W-:Y:S05]  /*2820*/  BRA.U UP0, `(.L_x_42) ;  /* 0x0000000100447547 */ /* 0x000fea000b800000 */
[----:B------:R-:W2:Y:S01]  /*2830*/  LDCU.128 UR12, c[0x0][0xb10] ;  /* 0x00016200ff0c77ac */ /* 0x000ea20008000c00 */
[----:B------:R-:W3:Y:S01]  /*2840*/  LDCU UR16, c[0x0][0xb0c] ;  /* 0x00016180ff1077ac */ /* 0x000ee20008000800 */
[----:B------:R-:W4:Y:S01]  /*2850*/  LDCU UR17, c[0x0][0xb20] ;  /* 0x00016400ff1177ac */ /* 0x000f220008000800 */
[----:B--2---:R-:W-:Y:S02]  /*2860*/  UIMAD.WIDE.U32 UR10, UR37, UR12, URZ ;  /* 0x0000000c250a72a5 */ /* 0x004fe4000f8e00ff */
[----:B------:R-:W-:Y:S02]  /*2870*/  UIMAD.WIDE.U32 UR8, UR27, UR15, URZ ;  /* 0x0000000f1b0872a5 */ /* 0x000fe4000f8e00ff */
[----:B---3--:R-:W-:Y:S02]  /*2880*/  UISETP.NE.AND UP2, UPT, UR16, 0x1, UPT ;  /* 0x000000011000788c */ /* 0x008fe4000bf45270 */
[----:B------:R-:W-:Y:S01]  /*2890*/  UISETP.NE.AND UP0, UPT, UR14, 0x1, UPT ;  /* 0x000000010e00788c */ /* 0x000fe2000bf05270 */
[----:B------:R-:W-:-:S02]  /*28a0*/  UMOV UR7, UR11 ;  /* 0x0000000b00077c82 */ /* 0x000fc40008000000 */
[----:B------:R-:W-:Y:S01]  /*28b0*/  UMOV UR4, UR9 ;  /* 0x0000000900047c82 */ /* 0x000fe20008000000 */
[----:B------:R-:W-:Y:S02]  /*28c0*/  USHF.R.U32.HI UR7, URZ, UR13, UR7 ;  /* 0x0000000dff077299 */ /* 0x000fe40008011607 */
[----:B----4-:R-:W-:Y:S02]  /*28d0*/  USHF.R.U32.HI UR4, URZ, UR17, UR4 ;  /* 0x00000011ff047299 */ /* 0x010fe40008011604 */
[----:B------:R-:W-:Y:S02]  /*28e0*/  USEL UR7, UR37, UR7, !UP2 ;  /* 0x0000000725077287 */ /* 0x000fe4000d000000 */
[----:B------:R-:W-:-:S04]  /*28f0*/  USEL UR4, UR27, UR4, !UP0 ;  /* 0x000000041b047287 */ /* 0x000fc8000c000000 */
[----:B------:R-:W-:Y:S02]  /*2900*/  UIADD3 UR8, UPT, UPT, UR7, -UR4, URZ ;  /* 0x8000000407087290 */ /* 0x000fe4000fffe0ff */
[----:B------:R-:W-:Y:S02]  /*2910*/  UIADD3 UR4, UPT, UPT, -UR7, UR4, URZ ;  /* 0x0000000407047290 */ /* 0x000fe4000fffe1ff */
[----:B------:R-:W-:Y:S02]  /*2920*/  UIMAD UR27, UR8, UR14, UR27 ;  /* 0x0000000e081b72a4 */ /* 0x000fe4000f8e021b */
[----:B------:R-:W-:-:S12]  /*2930*/  UIMAD UR37, UR4, UR16, UR37 ;  /* 0x00000010042572a4 */ /* 0x000fd8000f8e0225 */
.L_x_42:
[----:B------:R-:W-:Y:S01]  /*2940*/  VIADD R11, R11, 0x1 ;  /* 0x000000010b0b7836 */ /* 0x000fe20000000000 */
[----:B------:R-:W-:Y:S02]  /*2950*/  R2UR UR7, R48 ;  /* 0x00000000300772ca */ /* 0x000fe400000e0000 */
[----:B------:R-:W-:Y:S02]  /*2960*/  R2UR UR4, R47 ;  /* 0x000000002f0472ca */ /* 0x000fe400000e0000 */
[C---:B------:R-:W-:Y:S02]  /*2970*/  ISETP.NE.AND P0, PT, R11.reuse, 0x2, PT ;  /* 0x000000020b00780c */ /* 0x040fe40003f05270 */
[----:B------:R-:W-:Y:S02]  /*2980*/  PLOP3.LUT P1, PT, PT, PT, PT, 0x80, 0x8 ;  /* 0x000000000008781c */ /* 0x000fe40003f2f070 */
[----:B-1----:R-:W-:Y:S02]  /*2990*/  SEL R0, RZ, 0x1, P0 ;  /* 0x00000001ff007807 */ /* 0x002fe40000000000 */
[----:B------:R-:W-:-:S02]  /*29a0*/  SEL R11, R11, RZ, P0 ;  /* 0x000000ff0b0b7207 */ /* 0x000fc40000000000 */
[----:B------:R-:W-:Y:S01]  /*29b0*/  LOP3.LUT R10, R10, R0, RZ, 0x3c, !PT ;  /* 0x000000000a0a7212 */ /* 0x000fe200078e3cff */
[----:B------:R-:W-:Y:S02]  /*29c0*/  UIADD3 UR26, UPT, UPT, UR37, UR7, URZ ;  /* 0x00000007251a7290 */ /* 0x000fe4000fffe0ff */
[----:B------:R-:W-:Y:S01]  /*29d0*/  UIADD3 UR30, UPT, UPT, UR27, UR4, URZ ;  /* 0x000000041b1e7290 */ /* 0x000fe2000fffe0ff */
[----:B------:R-:W-:Y:S11]  /*29e0*/  BRA.U UP1, `(.L_x_43) ;  /* 0xfffffff101347547 */ /* 0x000ff6000b83ffff */
[----:B------:R-:W-:Y:S01]  /*29f0*/  UIADD3 UR7, UPT, UPT, UR6, 0xd0, URZ ;  /* 0x000000d006077890 */ /* 0x000fe2000fffe0ff */
[----:B------:R-:W-:-:S03]  /*2a00*/  SHF.L.U32 R2, R12, 0x1f, RZ ;  /* 0x0000001f0c027819 */ /* 0x000fc600000006ff */
[----:B------:R-:W-:-:S09]  /*2a10*/  ULEA UR4, UR5, UR7, 0x3 ;  /* 0x0000000705047291 */ /* 0x000fd2000f8e18ff */
[----:B------:R-:W1:Y:S02]  /*2a20*/  SYNCS.PHASECHK.TRANS64.TRYWAIT P0, [UR4], R2 ;  /* 0x00000002ff0075a7 */ /* 0x000e640008001104 */
[----:B-1----:R-:W-:Y:S05]  /*2a30*/  @!P0 BRA `(.L_x_44) ;  /* 0x0000005800d48947 */ /* 0x002fea0003800000 */
.L_x_150:
[----:B------:R-:W-:-:S04]  /*2a40*/  UIADD3 UR4, UPT, UPT, UR5, 0x1, URZ ;  /* 0x0000000105047890 */ /* 0x000fc8000fffe0ff */
[----:B------:R-:W-:-:S04]  /*2a50*/  UISETP.NE.AND UP0, UPT, UR4, 0x1a, UPT ;  /* 0x0000001a0400788c */ /* 0x000fc8000bf05270 */
[----:B------:R-:W-:Y:S02]  /*2a60*/  USEL UR6, URZ, 0x1, UP0 ;  /* 0x00000001ff067887 */ /* 0x000fe40008000000 */
[----:B------:R-:W-:-:S04]  /*2a70*/  USEL UR4, UR4, URZ, UP0 ;  /* 0x000000ff04047287 */ /* 0x000fc80008000000 */
[----:B------:R-:W-:Y:S01]  /*2a80*/  ULEA UR5, UR4, UR7, 0x3 ;  /* 0x0000000704057291 */ /* 0x000fe2000f8e18ff */
[----:B-1----:R-:W-:-:S04]  /*2a90*/  LOP3.LUT R2, R12, UR6, RZ, 0x3c, !PT ;  /* 0x000000060c027c12 */ /* 0x002fc8000f8e3cff */
[----:B------:R-:W-:-:S04]  /*2aa0*/  SHF.L.U32 R3, R2, 0x1f, RZ ;  /* 0x0000001f02037819 */ /* 0x000fc800000006ff */
[----:B------:R-:W1:Y:S02]  /*2ab0*/  SYNCS.PHASECHK.TRANS64.TRYWAIT P0, [UR5], R3 ;  /* 0x00000003ff0075a7 */ /* 0x000e640008001105 */
[----:B-1----:R-:W-:Y:S05]  /*2ac0*/  @!P0 BRA `(.L_x_45) ;  /* 0x0000005800c88947 */ /* 0x002fea0003800000 */
.L_x_152:
[----:B------:R-:W-:-:S04]  /*2ad0*/  UIADD3 UR4, UPT, UPT, UR4, 0x1, URZ ;  /* 0x0000000104047890 */ /* 0x000fc8000fffe0ff */
[----:B------:R-:W-:-:S04]  /*2ae0*/  UISETP.NE.AND UP0, UPT, UR4, 0x1a, UPT ;  /* 0x0000001a0400788c */ /* 0x000fc8000bf05270 */
[----:B------:R-:W-:Y:S02]  /*2af0*/  USEL UR6, URZ, 0x1, UP0 ;  /* 0x00000001ff067887 */ /* 0x000fe40008000000 */
[----:B------:R-:W-:-:S04]  /*2b00*/  USEL UR4, UR4, URZ, UP0 ;  /* 0x000000ff04047287 */ /* 0x000fc80008000000 */
[----:B------:R-:W-:Y:S01]  /*2b10*/  ULEA UR5, UR4, UR7, 0x3 ;  /* 0x0000000704057291 */ /* 0x000fe2000f8e18ff */
[----:B------:R-:W-:-:S04]  /*2b20*/  LOP3.LUT R2, R2, UR6, RZ, 0x3c, !PT ;  /* 0x0000000602027c12 */ /* 0x000fc8000f8e3cff */
[----:B-1----:R-:W-:-:S04]  /*2b30*/  SHF.L.U32 R3, R2, 0x1f, RZ ;  /* 0x0000001f02037819 */ /* 0x002fc800000006ff */
[----:B------:R-:W1:Y:S02]  /*2b40*/  SYNCS.PHASECHK.TRANS64.TRYWAIT P0, [UR5], R3 ;  /* 0x00000003ff0075a7 */ /* 0x000e640008001105 */
[----:B-1----:R-:W-:Y:S05]  /*2b50*/  @!P0 BRA `(.L_x_46) ;  /* 0x0000005800bc8947 */ /* 0x002fea0003800000 */
.L_x_154:
        /* <DEDUP_REMOVED lines=9> */
.L_x_156:
        /* <DEDUP_REMOVED lines=9> */
.L_x_158:
        /* <DEDUP_REMOVED lines=9> */
.L_x_160:
        /* <DEDUP_REMOVED lines=9> */
.L_x_162:
        /* <DEDUP_REMOVED lines=9> */
.L_x_164:
        /* <DEDUP_REMOVED lines=9> */
.L_x_166:
        /* <DEDUP_REMOVED lines=9> */
.L_x_168:
        /* <DEDUP_REMOVED lines=9> */
.L_x_170:
        /* <DEDUP_REMOVED lines=9> */
.L_x_172:
        /* <DEDUP_REMOVED lines=9> */
.L_x_174:
        /* <DEDUP_REMOVED lines=9> */
.L_x_176:
        /* <DEDUP_REMOVED lines=9> */
.L_x_178:
        /* <DEDUP_REMOVED lines=9> */
.L_x_180:
        /* <DEDUP_REMOVED lines=9> */
.L_x_182:
        /* <DEDUP_REMOVED lines=9> */
.L_x_184:
        /* <DEDUP_REMOVED lines=9> */
.L_x_186:
        /* <DEDUP_REMOVED lines=9> */
.L_x_188:
        /* <DEDUP_REMOVED lines=9> */
.L_x_190:
        /* <DEDUP_REMOVED lines=9> */
.L_x_192:
        /* <DEDUP_REMOVED lines=9> */
.L_x_194:
        /* <DEDUP_REMOVED lines=9> */
.L_x_196:
        /* <DEDUP_REMOVED lines=9> */
.L_x_198:
[----:B------:R-:W-:-:S04]  /*37c0*/  UIADD3 UR4, UPT, UPT, UR4, 0x1, URZ ;  /* 0x0000000104047890 */ /* 0x000fc8000fffe0ff */
[----:B------:R-:W-:-:S04]  /*37d0*/  UISETP.NE.AND UP0, UPT, UR4, 0x1a, UPT ;  /* 0x0000001a0400788c */ /* 0x000fc8000bf05270 */
[----:B------:R-:W-:Y:S02]  /*37e0*/  USEL UR5, URZ, 0x1, UP0 ;  /* 0x00000001ff057887 */ /* 0x000fe40008000000 */
[----:B------:R-:W-:-:S04]  /*37f0*/  USEL UR4, UR4, URZ, UP0 ;  /* 0x000000ff04047287 */ /* 0x000fc80008000000 */
[----:B------:R-:W-:Y:S01]  /*3800*/  ULEA UR4, UR4, UR7, 0x3 ;  /* 0x0000000704047291 */ /* 0x000fe2000f8e18ff */
[----:B------:R-:W-:-:S04]  /*3810*/  LOP3.LUT R2, R2, UR5, RZ, 0x3c, !PT ;  /* 0x0000000502027c12 */ /* 0x000fc8000f8e3cff */
[----:B------:R-:W-:Y:S01]  /*3820*/  SHF.L.U32 R2, R2, 0x1f, RZ ;  /* 0x0000001f02027819 */ /* 0x000fe200000006ff */
[----:B-1----:R-:W-:-:S07]  /*3830*/  IMAD.U32 R0, RZ, RZ, UR4 ;  /* 0x00000004ff007e24 */ /* 0x002fce000f8e00ff */
.L_x_69:
[----:B-1----:R1:W2:Y:S02]  /*3840*/  SYNCS.PHASECHK.TRANS64.TRYWAIT P0, [R0+URZ], R2 ;  /* 0x00000002000075a7 */ /* 0x0022a400080011ff */
[----:B--2---:R-:W-:Y:S05]  /*3850*/  @!P0 NANOSLEEP.SYNCS 0x989680 ;  /* 0x009896800000895d */ /* 0x004fea0003900000 */
[----:B------:R-:W2:Y:S02]  /*3860*/  @!P0 SYNCS.PHASECHK.TRANS64 P0, [R0+URZ], R2 ;  /* 0x00000002000085a7 */ /* 0x000ea400080010ff */
[----:B--2---:R-:W-:Y:S05]  /*3870*/  @P0 EXIT ;  /* 0x000000000000094d */ /* 0x004fea0003800000 */
[----:B------:R-:W-:Y:S05]  /*3880*/  BRA `(.L_x_69) ;  /* 0xfffffffc00ec7947 */ /* 0x000fea000383ffff */
.L_x_23:
[----:B------:R-:W-:-:S04]  /*3890*/  UISETP.NE.AND UP0, UPT, UR54, URZ, UPT ;  /* 0x000000ff3600728c */ /* 0x000fc8000bf05270 */
[----:B------:R-:W-:-:S09]  /*38a0*/  UISETP.NE.OR UP0, UPT, UR18, 0x1, UP0 ;  /* 0x000000011200788c */ /* 0x000fd20008705670 */
[----:B------:R-:W-:Y:S05]  /*38b0*/  BRA.U UP0, `(.L_x_70) ;  /* 0x0000000500487547 */ /* 0x000fea000b800000 */
[----:B------:R-:W-:Y:S01]  /*38c0*/  ISETP.GE.U32.AND P2, PT, R0, 0x2, PT ;  /* 0x000000020000780c */ /* 0x000fe20003f46070 */
[----:B------:R-:W-:Y:S01]  /*38d0*/  IMAD.MOV.U32 R12, RZ, RZ, 0x1 ;  /* 0x00000001ff0c7424 */ /* 0x000fe200078e00ff */
[----:B------:R-:W-:Y:S02]  /*38e0*/  CS2R R10, SRZ ;  /* 0x00000000000a7805 */ /* 0x000fe4000001ff00 */
[----:B------:R-:W-:Y:S01]  /*38f0*/  CS2R R8, SRZ ;  /* 0x0000000000087805 */ /* 0x000fe2000001ff00 */
[----:B------:R-:W-:Y:S01]  /*3900*/  UMOV UR6, 0x400 ;  /* 0x0000040000067882 */ /* 0x000fe20000000000 */
[----:B------:R-:W-:Y:S01]  /*3910*/  UMOV UR5, URZ ;  /* 0x000000ff00057c82 */ /* 0x000fe20008000000 */
[----:B------:R-:W-:-:S12]  /*3920*/  ULEA UR6, UR54, UR6, 0x18 ;  /* 0x0000000636067291 */ /* 0x000fd8000f8ec0ff */
.L_x_74:
[----:B------:R-:W-:Y:S02]  /*3930*/  LEA R2, R8, UR6, 0x3 ;  /* 0x0000000608027c11 */ /* 0x000fe4000f8e18ff */
[----:B------:R-:W-:-:S03]  /*3940*/  SHF.L.U32 R4, R9, 0x1f, RZ ;  /* 0x0000001f09047819 */ /* 0x000fc600000006ff */
[----:B------:R-:W-:Y:S01]  /*3950*/  VIADD R5, R2, 0x250 ;  /* 0x0000025002057836 */ /* 0x000fe20000000000 */
[----:B------:R-:W2:Y:S02]  /*3960*/  SYNCS.PHASECHK.TRANS64.TRYWAIT P0, [R2+URZ+0x240], R4 ;  /* 0x00024004020075a7 */ /* 0x000ea400080011ff */
[----:B--2---:R-:W-:Y:S05]  /*3970*/  @!P0 BRA `(.L_x_71) ;  /* 0x00000054005c8947 */ /* 0x004fea0003800000 */
.L_x_199:
[----:B------:R-:W-:Y:S01]  /*3980*/  ULEA UR4, UR5, UR6, 0x3 ;  /* 0x0000000605047291 */ /* 0x000fe2000f8e18ff */
[----:B--2---:R-:W-:Y:S01]  /*3990*/  PRMT R2, RZ, 0x654, R5 ;  /* 0x00000654ff027816 */ /* 0x004fe20000000005 */
[----:B------:R-:W-:Y:S01]  /*39a0*/  @!P2 IMAD.MOV.U32 R4, RZ, RZ, 0x10 ;  /* 0x00000010ff04a424 */ /* 0x000fe200078e00ff */
[----:B------:R-:W-:Y:S01]  /*39b0*/  SHF.L.U32 R5, R12, 0x1f, RZ ;  /* 0x0000001f0c057819 */ /* 0x000fe200000006ff */
[----:B------:R-:W-:Y:S01]  /*39c0*/  UIADD3 UR7, UPT, UPT, UR4, 0x1e0, URZ ;  /* 0x000001e004077890 */ /* 0x000fe2000fffe0ff */
[----:B------:R2:W-:Y:S05]  /*39d0*/  SYNCS.ARRIVE.TRANS64.RED.A1T0 RZ, [R2+URZ], RZ ;  /* 0x000000ff02ff79a7 */ /* 0x0005ea00081004ff */
[----:B------:R-:W-:Y:S01]  /*39e0*/  IMAD.U32 R6, RZ, RZ, UR7 ;  /* 0x00000007ff067e24 */ /* 0x000fe2000f8e00ff */
[----:B------:R-:W3:Y:S04]  /*39f0*/  SYNCS.PHASECHK.TRANS64.TRYWAIT P0, [UR4+0x1f0], R5 ;  /* 0x0001f005ff0075a7 */ /* 0x000ee80008001104 */
[----:B------:R-:W-:Y:S01]  /*3a00*/  PRMT R6, R0, 0x654, R6 ;  /* 0x0000065400067816 */ /* 0x000fe20000000006 */
[----:B--23--:R-:W-:Y:S06]  /*3a10*/  @!P0 BRA `(.L_x_72) ;  /* 0x0000005400488947 */ /* 0x00cfec0003800000 */
.L_x_201:
[----:B------:R-:W-:Y:S01]  /*3a20*/  ULEA UR8, UR5, UR6, 0x4 ;  /* 0x0000000605087291 */ /* 0x000fe2000f8e20ff */
[----:B------:R-:W-:Y:S01]  /*3a30*/  SEL R3, R6, R3, !P2 ;  /* 0x0000000306037207 */ /* 0x000fe20005000000 */
[----:B------:R-:W-:Y:S01]  /*3a40*/  UIADD3 UR9, UPT, UPT, UR4, 0x1e0, URZ ;  /* 0x000001e004097890 */ /* 0x000fe2000fffe0ff */
[----:B--2---:R-:W-:Y:S01]  /*3a50*/  LEA R2, R11, UR6, 0x3 ;  /* 0x000000060b027c11 */ /* 0x004fe2000f8e18ff */
[----:B------:R-:W-:Y:S01]  /*3a60*/  UIADD3 UR8, UPT, UPT, UR8, 0x270, URZ ;  /* 0x0000027008087890 */ /* 0x000fe2000fffe0ff */
[----:B------:R2:W-:Y:S01]  /*3a70*/  @!P2 SYNCS.ARRIVE.TRANS64.RED RZ, [R3+URZ], R4 ;  /* 0x0000000403ffa9a7 */ /* 0x0005e200080004ff */
[----:B------:R-:W-:Y:S01]  /*3a80*/  UIADD3 UR4, UPT, UPT, UR5, 0x1, URZ ;  /* 0x0000000105047890 */ /* 0x000fe2000fffe0ff */
[----:B------:R-:W-:-:S03]  /*3a90*/  VIADD R8, R8, 0x1 ;  /* 0x0000000108087836 */ /* 0x000fc60000000000 */
[----:B------:R-:W-:Y:S02]  /*3aa0*/  UISETP.NE.AND UP0, UPT, UR4, 0x2, UPT ;  /* 0x000000020400788c */ /* 0x000fe4000bf05270 */
[----:B------:R-:W-:Y:S01]  /*3ab0*/  ISETP.NE.AND P0, PT, R8, 0x2, PT ;  /* 0x000000020800780c */ /* 0x000fe20003f05270 */
[----:B------:R-:W-:Y:S06]  /*3ac0*/  UGETNEXTWORKID.BROADCAST [UR8], [UR9] ;  /* 0x00000000080073ca */ /* 0x000fec0008000100 */
[----:B------:R-:W-:Y:S02]  /*3ad0*/  USEL UR7, URZ, 0x1, UP0 ;  /* 0x00000001ff077887 */ /* 0x000fe40008000000 */
[----:B------:R-:W-:-:S04]  /*3ae0*/  USEL UR5, UR4, URZ, UP0 ;  /* 0x000000ff04057287 */ /* 0x000fc80008000000 */
[----:B------:R-:W-:Y:S02]  /*3af0*/  LOP3.LUT R12, R12, UR7, RZ, 0x3c, !PT ;  /* 0x000000070c0c7c12 */ /* 0x000fe4000f8e3cff */
[----:B--2---:R-:W-:-:S04]  /*3b00*/  SHF.L.U32 R4, R10, 0x1f, RZ ;  /* 0x0000001f0a047819 */ /* 0x004fc800000006ff */
[----:B------:R-:W2:Y:S02]  /*3b10*/  SYNCS.PHASECHK.TRANS64.TRYWAIT P1, [R2+URZ+0x1e0], R4 ;  /* 0x0001e004020075a7 */ /* 0x000ea400080211ff */
[----:B--2---:R-:W-:Y:S05]  /*3b20*/  @!P1 BRA `(.L_x_73) ;  /* 0x00000054001c9947 */ /* 0x004fea0003800000 */
.L_x_202:
[C---:B--2---:R-:W-:Y:S01]  /*3b30*/  LEA R4, R11.reuse, UR6, 0x4 ;  /* 0x000000060b047c11 */ /* 0x044fe2000f8e20ff */
[----:B------:R-:W-:Y:S01]  /*3b40*/  VIADD R2, R2, 0x1f0 ;  /* 0x000001f002027836 */ /* 0x000fe20000000000 */
[----:B------:R-:W-:Y:S01]  /*3b50*/  SEL R8, R8, RZ, P0 ;  /* 0x000000ff08087207 */ /* 0x000fe20000000000 */
[----:B------:R-:W-:-:S03]  /*3b60*/  VIADD R11, R11, 0x1 ;  /* 0x000000010b0b7836 */ /* 0x000fc60000000000 */
[----:B------:R-:W2:Y:S01]  /*3b70*/  LDS.128 R4, [R4+0x270] ;  /* 0x0002700004047984 */ /* 0x000ea20000000c00 */
[----:B------:R-:W-:Y:S02]  /*3b80*/  PRMT R2, RZ, 0x654, R2 ;  /* 0x00000654ff027816 */ /* 0x000fe40000000002 */
[C---:B------:R-:W-:Y:S01]  /*3b90*/  ISETP.NE.AND P1, PT, R11.reuse, 0x2, PT ;  /* 0x000000020b00780c */ /* 0x040fe20003f25270 */
[----:B------:R-:W-:Y:S01]  /*3ba0*/  @!PT LDS RZ, [RZ] ;  /* 0x00000000fffff984 */ /* 0x000fe20000000800 */
[----:B------:R-:W-:Y:S01]  /*3bb0*/  @!PT LDS RZ, [RZ] ;  /* 0x00000000fffff984 */ /* 0x000fe20000000800 */
[----:B------:R-:W-:Y:S01]  /*3bc0*/  @!PT LDS RZ, [RZ] ;  /* 0x00000000fffff984 */ /* 0x000fe20000000800 */
[----:B------:R-:W-:Y:S01]  /*3bd0*/  @!PT LDS RZ, [RZ] ;  /* 0x00000000fffff984 */ /* 0x000fe20000000800 */
[----:B------:R3:W-:Y:S06]  /*3be0*/  MEMBAR.ALL.CTA ;  /* 0x0000000000007992 */ /* 0x0007ec0000008000 */
[----:B---3--:R-:W3:Y:S01]  /*3bf0*/  FENCE.VIEW.ASYNC.S ;  /* 0x00000000000073c6 */ /* 0x008ee20000000000 */
[----:B------:R-:W-:Y:S01]  /*3c00*/  SEL R11, R11, RZ, P1 ;  /* 0x000000ff0b0b7207 */ /* 0x000fe20000800000 */
[----:B---3--:R3:W-:Y:S01]  /*3c10*/  SYNCS.ARRIVE.TRANS64.RED.A1T0 RZ, [R2+URZ], RZ ;  /* 0x000000ff02ff79a7 */ /* 0x0087e200081004ff */
[----:B--2---:R-:W-:-:S02]  /*3c20*/  LOP3.LUT P3, RZ, R6, 0x1, RZ, 0xc0, !PT ;  /* 0x0000000106ff7812 */ /* 0x004fc4000786c0ff */
[----:B------:R-:W-:-:S04]  /*3c30*/  SEL R4, RZ, 0x1, P1 ;  /* 0x00000001ff047807 */ /* 0x000fc80000800000 */
[----:B------:R-:W-:Y:S02]  /*3c40*/  LOP3.LUT R10, R10, R4, RZ, 0x3c, !PT ;  /* 0x000000040a0a7212 */ /* 0x000fe400078e3cff */
[----:B---3--:R-:W-:-:S04]  /*3c50*/  SEL R2, RZ, 0x1, P0 ;  /* 0x00000001ff027807 */ /* 0x008fc80000000000 */
[----:B------:R-:W-:Y:S01]  /*3c60*/  LOP3.LUT R9, R9, R2, RZ, 0x3c, !PT ;  /* 0x0000000209097212 */ /* 0x000fe200078e3cff */
[----:B------:R-:W-:Y:S06]  /*3c70*/  @P3 BRA `(.L_x_74) ;  /* 0xfffffffc002c3947 */ /* 0x000fec000383ffff */
[----:B------:R-:W-:Y:S01]  /*3c80*/  ULEA UR4, UR5, UR6, 0x3 ;  /* 0x0000000605047291 */ /* 0x000fe2000f8e18ff */
[----:B------:R-:W-:-:S08]  /*3c90*/  SHF.L.U32 R2, R12, 0x1f, RZ ;  /* 0x0000001f0c027819 */ /* 0x000fd000000006ff */
[----:B------:R-:W2:Y:S02]  /*3ca0*/  SYNCS.PHASECHK.TRANS64 P0, [UR4+0x1f0], R2 ;  /* 0x0001f002ff0075a7 */ /* 0x000ea40008001004 */
[----:B--2---:R-:W-:Y:S05]  /*3cb0*/  @P0 BRA `(.L_x_75) ;  /* 0x0000000000080947 */ /* 0x004fea0003800000 */
[----:B------:R-:W2:Y:S02]  /*3cc0*/  SYNCS.PHASECHK.TRANS64.TRYWAIT P0, [UR4+0x1f0], R2 ;  /* 0x0001f002ff0075a7 */ /* 0x000ea40008001104 */
[----:B--2---:R-:W-:Y:S05]  /*3cd0*/  @!P0 BRA `(.L_x_76) ;  /* 0x0000005000c48947 */ /* 0x004fea0003800000 */
.L_x_75:
[----:B------:R-:W-:-:S04]  /*3ce0*/  UIADD3 UR7, UPT, UPT, UR5, 0x1, URZ ;  /* 0x0000000105077890 */ /* 0x000fc8000fffe0ff */
[----:B------:R-:W-:-:S04]  /*3cf0*/  UISETP.NE.AND UP0, UPT, UR7, 0x2, UPT ;  /* 0x000000020700788c */ /* 0x000fc8000bf05270 */
[----:B------:R-:W-:Y:S02]  /*3d00*/  USEL UR8, URZ, 0x1, UP0 ;  /* 0x00000001ff087887 */ /* 0x000fe40008000000 */
[----:B------:R-:W-:-:S04]  /*3d10*/  USEL UR7, UR7, URZ, UP0 ;  /* 0x000000ff07077287 */ /* 0x000fc80008000000 */
[----:B------:R-:W-:Y:S01]  /*3d20*/  ULEA UR7, UR7, UR6, 0x3 ;  /* 0x0000000607077291 */ /* 0x000fe2000f8e18ff */
[----:B--2---:R-:W-:-:S04]  /*3d30*/  LOP3.LUT R2, R12, UR8, RZ, 0x3c, !PT ;  /* 0x000000080c027c12 */ /* 0x004fc8000f8e3cff */
[----:B------:R-:W-:-:S04]  /*3d40*/  SHF.L.U32 R0, R2, 0x1f, RZ ;  /* 0x0000001f02007819 */ /* 0x000fc800000006ff */
[----:B------:R-:W2:Y:S02]  /*3d50*/  SYNCS.PHASECHK.TRANS64 P0, [UR7+0x1f0], R0 ;  /* 0x0001f000ff0075a7 */ /* 0x000ea40008001007 */
[----:B-12---:R-:W-:Y:S05]  /*3d60*/  @P0 EXIT ;  /* 0x000000000000094d */ /* 0x006fea0003800000 */
[----:B------:R-:W-:Y:S02]  /*3d70*/  SHF.L.U32 R2, R2, 0x1f, RZ ;  /* 0x0000001f02027819 */ /* 0x000fe400000006ff */
[----:B------:R-:W-:-:S07]  /*3d80*/  MOV R0, UR7 ;  /* 0x0000000700007c02 */ /* 0x000fce0008000f00 */
.L_x_77:
[----:B-1----:R1:W2:Y:S02]  /*3d90*/  SYNCS.PHASECHK.TRANS64.TRYWAIT P0, [R0+URZ+0x1f0], R2 ;  /* 0x0001f002000075a7 */ /* 0x0022a400080011ff */
[----:B--2---:R-:W-:Y:S05]  /*3da0*/  @!P0 NANOSLEEP.SYNCS 0x989680 ;  /* 0x009896800000895d */ /* 0x004fea0003900000 */
[----:B------:R-:W2:Y:S02]  /*3db0*/  @!P0 SYNCS.PHASECHK.TRANS64 P0, [R0+URZ+0x1f0], R2 ;  /* 0x0001f002000085a7 */ /* 0x000ea400080010ff */
[----:B--2---:R-:W-:Y:S05]  /*3dc0*/  @P0 EXIT ;  /* 0x000000000000094d */ /* 0x004fea0003800000 */
[----:B------:R-:W-:Y:S05]  /*3dd0*/  BRA `(.L_x_77) ;  /* 0xfffffffc00ec7947 */ /* 0x000fea000383ffff */
.L_x_70:
[----:B------:R-:W-:Y:S05]  /*3de0*/  BRA.U UP5, `(.L_x_78) ;  /* 0x0000000d059c7547 */ /* 0x000fea000b800000 */
[----:B------:R-:W-:Y:S01]  /*3df0*/  UMOV UR4, 0x40 ;  /* 0x0000004000047882 */ /* 0x000fe20000000000 */
[----:B------:R-:W-:Y:S01]  /*3e00*/  NOP ;  /* 0x0000000000007918 */ /* 0x000fe20000000000 */
[----:B------:R-:W-:Y:S01]  /*3e10*/  ULEA UR5, UR54, UR4, 0x18 ;  /* 0x0000000436057291 */ /* 0x000fe2000f8ec0ff */
[----:B------:R-:W-:Y:S02]  /*3e20*/  UMOV UR6, 0x400 ;  /* 0x0000040000067882 */ /* 0x000fe40000000000 */
[----:B------:R-:W-:-:S06]  /*3e30*/  ULEA UR6, UR54, UR6, 0x18 ;  /* 0x0000000636067291 */ /* 0x000fcc000f8ec0ff */
[----:B------:R-:W2:Y:S02]  /*3e40*/  LDS.U8 R0, [UR5+0x1c] ;  /* 0x00001c05ff007984 */ /* 0x000ea40008000000 */
[----:B--2---:R-:W-:-:S13]  /*3e50*/  ISETP.NE.AND P0, PT, R0, RZ, PT ;  /* 0x000000ff0000720c */ /* 0x004fda0003f05270 */
[----:B------:R-:W-:Y:S05]  /*3e60*/  @P0 BRA `(.L_x_79) ;  /* 0x0000000000580947 */ /* 0x000fea0003800000 */
[----:B------:R-:W-:-:S13]  /*3e70*/  ELECT P0, URZ, PT ;  /* 0x0000000000ff782f */ /* 0x000fda0003800000 */
[----:B------:R-:W-:Y:S05]  /*3e80*/  @!P0 BRA `(.L_x_80) ;  /* 0x0000000000608947 */ /* 0x000fea0003800000 */
[----:B------:R-:W-:Y:S01]  /*3e90*/  UMOV UR4, 0x10 ;  /* 0x0000001000047882 */ /* 0x000fe20000000000 */
[----:B------:R-:W-:Y:S01]  /*3ea0*/  HFMA2 R0, -RZ, RZ, 0, 5.9604644775390625e-08 ;  /* 0x00000001ff007431 */ /* 0x000fe200000001ff */
[----:B------:R-:W-:-:S03]  /*3eb0*/  MOV R3, 0xffff ;  /* 0x0000ffff00037802 */ /* 0x000fc60000000f00 */
[----:B------:R-:W-:Y:S04]  /*3ec0*/  DEPBAR.LE SB2, 0x36 ;  /* 0x0000ad800000791a */ /* 0x000fe80000000000 */
[----:B------:R-:W2:Y:S02]  /*3ed0*/  UTCATOMSWS.FIND_AND_SET.ALIGN UP0, UR4, UR4 ;  /* 0x00000004000475e3 */ /* 0x000ea40008000800 */
[----:B--2---:R-:W-:Y:S01]  /*3ee0*/  MOV R4, UR4 ;  /* 0x0000000400047c02 */ /* 0x004fe20008000f00 */
[----:B------:R-:W-:Y:S06]  /*3ef0*/  BRA.U UP0, `(.L_x_81) ;  /* 0x0000000100187547 */ /* 0x000fec000b800000 */
.L_x_82:
[----:B------:R-:W-:Y:S05]  /*3f00*/  NANOSLEEP 0x64 ;  /* 0x000000640000795d */ /* 0x000fea0003800000 */
[----:B------:R-:W-:-:S05]  /*3f10*/  UMOV UR4, 0x10 ;  /* 0x0000001000047882 */ /* 0x000fca0000000000 */
[----:B------:R-:W-:Y:S04]  /*3f20*/  DEPBAR.LE SB2, 0x36 ;  /* 0x0000ad800000791a */ /* 0x000fe80000000000 */
[----:B------:R-:W2:Y:S02]  /*3f30*/  UTCATOMSWS.FIND_AND_SET.ALIGN UP0, UR4, UR4 ;  /* 0x00000004000475e3 */ /* 0x000ea40008000800 */
[----:B--2---:R-:W-:Y:S01]  /*3f40*/  MOV R4, UR4 ;  /* 0x0000000400047c02 */ /* 0x004fe20008000f00 */
[----:B------:R-:W-:Y:S05]  /*3f50*/  BRA.U !UP0, `(.L_x_82) ;  /* 0xfffffffd08e87547 */ /* 0x000fea000b83ffff */
.L_x_81:
[-C--:B------:R-:W-:Y:S02]  /*3f60*/  SHF.L.U32 R3, R3, R4.reuse, RZ ;  /* 0x0000000403037219 */ /* 0x080fe400000006ff */
[----:B------:R-:W-:Y:S01]  /*3f70*/  SHF.L.U32 R0, R0, R4, RZ ;  /* 0x0000000400007219 */ /* 0x000fe200000006ff */
[----:B------:R-:W-:Y:S02]  /*3f80*/  IMAD.SHL.U32 R4, R4, 0x20, RZ ;  /* 0x0000002004047824 */ /* 0x000fe400078e00ff */
[----:B------:R2:W-:Y:S04]  /*3f90*/  ATOMS.OR RZ, [UR5+0x14], R3 ;  /* 0x00001403ffff798c */ /* 0x0005e8000b000005 */
[----:B------:R2:W-:Y:S04]  /*3fa0*/  ATOMS.OR RZ, [UR5+0x18], R0 ;  /* 0x00001800ffff798c */ /* 0x0005e8000b000005 */
[----:B------:R2:W-:Y:S01]  /*3fb0*/  STS [UR6+0x290], R4 ;  /* 0x00029004ff007988 */ /* 0x0005e20008000806 */
[----:B------:R-:W-:Y:S05]  /*3fc0*/  BRA `(.L_x_80) ;  /* 0x0000000000107947 */ /* 0x000fea0003800000 */
.L_x_79:
[----:B------:R-:W-:Y:S02]  /*3fd0*/  MOV R0, 0xffffffff ;  /* 0xffffffff00007802 */ /* 0x000fe40000000f00 */
[----:B------:R-:W-:-:S03]  /*3fe0*/  MOV R4, 0x4010 ;  /* 0x0000401000047802 */ /* 0x000fc60000000f00 */
[----:B------:R2:W-:Y:S04]  /*3ff0*/  STS [UR6+0x290], R0 ;  /* 0x00029000ff007988 */ /* 0x0005e80008000806 */
[----:B-12--5:R-:W-:Y:S05]  /*4000*/  CALL.REL.NOINC `($__internal_1_$__cuda_sm10x_tcgen05_guardrail_trap_phase_invalid_during_alloc) ;  /* 0x00000054009c7944 */ /* 0x026fea0003c00000 */
.L_x_80:
[----:B------:R-:W-:Y:S05]  /*4010*/  WARPSYNC.ALL ;  /* 0x0000000000007948 */ /* 0x000fea0003800000 */
[----:B------:R-:W3:Y:S01]  /*4020*/  S2UR UR4, SR_CgaCtaId ;  /* 0x00000000000479c3 */ /* 0x000ee20000008800 */
[----:B------:R-:W-:Y:S01]  /*4030*/  UMOV UR17, 0x400 ;  /* 0x0000040000117882 */ /* 0x000fe20000000000 */
[----:B------:R-:W-:-:S06]  /*4040*/  NOP ;  /* 0x0000000000007918 */ /* 0x000fcc0000000000 */
[----:B------:R-:W-:Y:S06]  /*4050*/  BAR.ARV 0x6, 0xa0 ;  /* 0x0182800000007b1d */ /* 0x000fec0000002000 */
[----:B------:R-:W4:Y:S01]  /*4060*/  LDCU UR5, c[0x0][0x38c] ;  /* 0x00007180ff0577ac */ /* 0x000f220008000800 */
[----:B------:R-:W-:Y:S01]  /*4070*/  LOP3.LUT R2, R2, 0xffff, RZ, 0xc0, !PT ;  /* 0x0000ffff02027812 */ /* 0x000fe200078ec0ff */
[----:B------:R-:W-:Y:S01]  /*4080*/  IMAD.MOV.U32 R11, RZ, RZ, 0x1 ;  /* 0x00000001ff0b7424 */ /* 0x000fe200078e00ff */
[----:B------:R-:W-:Y:S01]  /*4090*/  CS2R R8, SRZ ;  /* 0x0000000000087805 */ /* 0x000fe2000001ff00 */
[----:B------:R-:W1:Y:S01]  /*40a0*/  LDCU UR8, c[0x0][0x38c] ;  /* 0x00007180ff0877ac */ /* 0x000e620008000800 */
[----:B------:R-:W-:Y:S01]  /*40b0*/  R2UR UR19, R2 ;  /* 0x00000000021372ca */ /* 0x000fe200000e0000 */
[----:B------:R-:W-:Y:S01]  /*40c0*/  IMAD.MOV.U32 R10, RZ, RZ, RZ ;  /* 0x000000ffff0a7224 */ /* 0x000fe200078e00ff */
[----:B------:R-:W-:Y:S01]  /*40d0*/  UMOV UR22, URZ ;  /* 0x000000ff00167c82 */ /* 0x000fe20008000000 */
[----:B------:R-:W-:Y:S01]  /*40e0*/  UMOV UR14, URZ ;  /* 0x000000ff000e7c82 */ /* 0x000fe20008000000 */
[----:B---3--:R-:W-:Y:S01]  /*40f0*/  ULEA UR17, UR4, UR17, 0x18 ;  /* 0x0000001104117291 */ /* 0x008fe2000f8ec0ff */
[----:B------:R-:W-:Y:S01]  /*4100*/  UMOV UR26, 0x0 ;  /* 0x00000000001a7882 */ /* 0x000fe20000000000 */
[----:B------:R-:W-:-:S02]  /*4110*/  UMOV UR27, 0x4100490 ;  /* 0x04100490001b7882 */ /* 0x000fc40000000000 */
[----:B------:R-:W-:Y:S02]  /*4120*/  UIADD3 UR6, UPT, UPT, UR17, 0x3600, URZ ;  /* 0x0000360011067890 */ /* 0x000fe4000fffe0ff */
[----:B------:R-:W-:Y:S02]  /*4130*/  UIADD3 UR7, UPT, UPT, UR17, 0x1d600, URZ ;  /* 0x0001d60011077890 */ /* 0x000fe4000fffe0ff */
[----:B----4-:R-:W-:Y:S01]  /*4140*/  UIADD3 UR5, UPT, UPT, UR5, 0x1f, URZ ;  /* 0x0000001f05057890 */ /* 0x010fe2000fffe0ff */
[----:B--2---:R-:W2:Y:S01]  /*4150*/  LDS R0, [UR17+0x290] ;  /* 0x00029011ff007984 */ /* 0x004ea20008000800 */
[----:B------:R-:W-:Y:S02]  /*4160*/  USHF.R.U32.HI UR6, URZ, 0x4, UR6 ;  /* 0x00000004ff067899 */ /* 0x000fe40008011606 */
[----:B------:R-:W-:Y:S02]  /*4170*/  USHF.R.S32.HI UR4, URZ, 0x1f, UR5 ;  /* 0x0000001fff047899 */ /* 0x000fe40008011405 */
[----:B------:R-:W-:-:S02]  /*4180*/  ULOP3.LUT UR6, UR6, 0x3fff, URZ, 0xc0, !UPT ;  /* 0x00003fff06067892 */ /* 0x000fc4000f8ec0ff */
[----:B------:R-:W-:Y:S02]  /*4190*/  ULEA.HI UR4, UR4, UR5, URZ, 0x5 ;  /* 0x0000000504047291 */ /* 0x000fe4000f8f28ff */
[----:B------:R-:W-:Y:S02]  /*41a0*/  USHF.R.U32.HI UR5, URZ, 0x4, UR7 ;  /* 0x00000004ff057899 */ /* 0x000fe40008011607 */
[----:B------:R-:W-:Y:S02]  /*41b0*/  USHF.R.S32.HI UR28, URZ, 0x5, UR4 ;  /* 0x00000005ff1c7899 */ /* 0x000fe40008011404 */
[----:B------:R-:W-:Y:S02]  /*41c0*/  ULOP3.LUT UR5, UR5, 0x3fff, URZ, 0xc0, !UPT ;  /* 0x00003fff05057892 */ /* 0x000fe4000f8ec0ff */
[----:B------:R-:W-:Y:S02]  /*41d0*/  UISETP.LT.AND UP0, UPT, UR28, 0x1, UPT ;  /* 0x000000011c00788c */ /* 0x000fe4000bf01270 */
[----:B------:R-:W-:-:S02]  /*41e0*/  ULOP3.LUT UR20, UR6, 0x10000, URZ, 0xfc, !UPT ;  /* 0x0001000006147892 */ /* 0x000fc4000f8efcff */
[----:B------:R-:W-:Y:S02]  /*41f0*/  USEL UR29, UR28, 0x1, !UP0 ;  /* 0x000000011c1d7887 */ /* 0x000fe4000c000000 */
[----:B------:R-:W-:Y:S02]  /*4200*/  ULOP3.LUT UR21, UR5, 0x10000, URZ, 0xfc, !UPT ;  /* 0x0001000005157892 */ /* 0x000fe4000f8efcff */
[----:B------:R-:W-:Y:S02]  /*4210*/  UIADD3 UR29, UPT, UPT, -UR29, URZ, URZ ;  /* 0x000000ff1d1d7290 */ /* 0x000fe4000fffe1ff */
[----:B-1----:R-:W-:Y:S01]  /*4220*/  UISETP.GE.AND UP4, UPT, UR8, 0x1, UPT ;  /* 0x000000010800788c */ /* 0x002fe2000bf86270 */
[----:B------:R-:W-:Y:S01]  /*4230*/  UMOV UR24, 0x0 ;  /* 0x0000000000187882 */ /* 0x000fe20000000000 */
[----:B------:R-:W-:Y:S01]  /*4240*/  UMOV UR25, 0x4100490 ;  /* 0x0410049000197882 */ /* 0x000fe20000000000 */
[----:B--2---:R-:W-:-:S15]  /*4250*/  R2UR UR30, R0 ;  /* 0x00000000001e72ca */ /* 0x004fde00000e0000 */
.L_x_89:
[----:B------:R-:W-:Y:S02]  /*4260*/  LEA R0, R10, UR17, 0x3 ;  /* 0x000000110a007c11 */ /* 0x000fe4000f8e18ff */
[----:B------:R-:W-:Y:S02]  /*4270*/  SHF.L.U32 R2, R9, 0x1f, RZ ;  /* 0x0000001f09027819 */ /* 0x000fe400000006ff */
[----:B------:R-:W-:Y:S01]  /*4280*/  PLOP3.LUT P0, PT, PT, PT, UP4, 0x80, 0x8 ;  /* 0x000000000008781c */ /* 0x000fe20003f0f048 */
[----:B------:R-:W-:Y:S01]  /*4290*/  VIADD R3, R0, 0x1f0 ;  /* 0x000001f000037836 */ /* 0x000fe20000000000 */
[----:B-1----:R-:W1:Y:S02]  /*42a0*/  SYNCS.PHASECHK.TRANS64.TRYWAIT P1, [R0+URZ+0x1e0], R2 ;  /* 0x0001e002000075a7 */ /* 0x002e6400080211ff */
[----:B-1-3--:R-:W-:Y:S09]  /*42b0*/  @!P1 BRA `(.L_x_83) ;  /* 0x0000004c00649947 */ /* 0x00aff20003800000 */
.L_x_204:
[----:B------:R-:W-:Y:S01]  /*42c0*/  LEA R4, R10, UR17, 0x4 ;  /* 0x000000110a047c11 */ /* 0x000fe2000f8e20ff */
[----:B------:R-:W-:Y:S01]  /*42d0*/  @UP4 ULEA UR4, UR14, UR17, 0x3 ;  /* 0x000000110e044291 */ /* 0x000fe2000f8e18ff */
[----:B------:R-:W-:Y:S01]  /*42e0*/  PLOP3.LUT P2, PT, PT, PT, PT, 0x80, 0x8 ;  /* 0x000000000008781c */ /* 0x000fe20003f4f070 */
[----:B------:R-:W-:Y:S01]  /*42f0*/  ULEA UR23, UR22, UR17, 0x3 ;  /* 0x0000001116177291 */ /* 0x000fe2000f8e18ff */
[----:B------:R-:W-:Y:S02]  /*4300*/  PRMT R3, RZ, 0x654, R3 ;  /* 0x00000654ff037816 */ /* 0x000fe40000000003 */
[----:B------:R-:W2:Y:S01]  /*4310*/  LDS.128 R4, [R4+0x270] ;  /* 0x0002700004047984 */ /* 0x000ea20000000c00 */
[----:B-1----:R-:W-:Y:S02]  /*4320*/  @P0 SHF.L.U32 R2, R8, 0x1f, RZ ;  /* 0x0000001f08020819 */ /* 0x002fe400000006ff */
[----:B------:R-:W-:Y:S01]  /*4330*/  SHF.L.U32 R0, R11, 0x1f, RZ ;  /* 0x0000001f0b007819 */ /* 0x000fe200000006ff */
[----:B------:R-:W-:Y:S01]  /*4340*/  @!PT LDS RZ, [RZ] ;  /* 0x00000000fffff984 */ /* 0x000fe20000000800 */
[----:B------:R-:W-:Y:S01]  /*4350*/  @!PT LDS RZ, [RZ] ;  /* 0x00000000fffff984 */ /* 0x000fe20000000800 */
[----:B------:R-:W-:Y:S01]  /*4360*/  @!PT LDS RZ, [RZ] ;  /* 0x00000000fffff984 */ /* 0x000fe20000000800 */
[----:B------:R-:W-:Y:S01]  /*4370*/  @!PT LDS RZ, [RZ] ;  /* 0x00000000fffff984 */ /* 0x000fe20000000800 */
[----:B------:R1:W-:Y:S06]  /*4380*/  MEMBAR.ALL.CTA ;  /* 0x0000000000007992 */ /* 0x0003ec0000008000 */
[----:B-1----:R-:W1:Y:S02]  /*4390*/  FENCE.VIEW.ASYNC.S ;  /* 0x00000000000073c6 */ /* 0x002e640000000000 */
[----:B-1----:R1:W-:Y:S01]  /*43a0*/  SYNCS.ARRIVE.TRANS64.RED.A1T0 RZ, [R3+URZ], RZ ;  /* 0x000000ff03ff79a7 */ /* 0x0023e200081004ff */
[----:B------:R1:W3:Y:S01]  /*43b0*/  @P0 SYNCS.PHASECHK.TRANS64.TRYWAIT P2, [UR4], R2 ;  /* 0x00000002ff0005a7 */ /* 0x0002e20008041104 */
[----:B------:R-:W-:Y:S01]  /*43c0*/  ULEA.HI UR4, UR22, UR22, URZ, 0x1 ;  /* 0x0000001616047291 */ /* 0x000fe2000f8f08ff */
[----:B--2---:R-:W-:-:S03]  /*43d0*/  LOP3.LUT P1, RZ, R6, 0x1, RZ, 0xc0, !PT ;  /* 0x0000000106ff7812 */ /* 0x004fc6000782c0ff */
[----:B------:R-:W-:Y:S02]  /*43e0*/  USHF.L.U32 UR18, UR4, 0x5, URZ ;  /* 0x0000000504127899 */ /* 0x000fe400080006ff */
[----:B------:R-:W-:Y:S02]  /*43f0*/  ULOP3.LUT UR4, UR4, 0xffe, URZ, 0xc0, !UPT ;  /* 0x00000ffe04047892 */ /* 0x000fe4000f8ec0ff */
[----:B------:R-:W-:Y:S02]  /*4400*/  ULOP3.LUT UR18, UR18, 0xffffffc0, URZ, 0xc0, !UPT ;  /* 0xffffffc012127892 */ /* 0x000fe4000f8ec0ff */
[----:B------:R-:W-:Y:S02]  /*4410*/  UIADD3 UR4, UPT, UPT, -UR4, UR22, URZ ;  /* 0x0000001604047290 */ /* 0x000fe4000fffe1ff */
[----:B------:R-:W-:Y:S01]  /*4420*/  UIADD3 UR18, UPT, UPT, UR30, UR18, URZ ;  /* 0x000000121e127290 */ /* 0x000fe2000fffe0ff */
[----:B------:R-:W2:Y:S03]  /*4430*/  SYNCS.PHASECHK.TRANS64.TRYWAIT P0, [UR23+0x220], R0 ;  /* 0x00022000ff0075a7 */ /* 0x000ea60008001117 */
[----:B------:R-:W-:Y:S01]  /*4440*/  ULEA UR18, UR4, UR18, 0x14 ;  /* 0x0000001204127291 */ /* 0x000fe2000f8ea0ff */
[----:B-123--:R-:W-:Y:S11]  /*4450*/  @!P0 BRA `(.L_x_84) ;  /* 0x0000004c00108947 */ /* 0x00eff60003800000 */
.L_x_206:
[----:B------:R-:W-:Y:S01]  /*4460*/  IADD3 R10, PT, PT, R10, 0x1, RZ ;  /* 0x000000010a0a7810 */ /* 0x000fe20007ffe0ff */
[----:B------:R-:W-:Y:S06]  /*4470*/  BRA.U !UP4, `(.L_x_85) ;  /* 0x000000010c987547 */ /* 0x000fec000b800000 */
[----:B------:R-:W-:Y:S01]  /*4480*/  UPLOP3.LUT UP2, UPT, UPT, UPT, UPT, 0x40, 0x4 ;  /* 0x000000000004789c */ /* 0x000fe20003f4e870 */
[----:B------:R-:W-:Y:S01]  /*4490*/  UMOV UR16, UR29 ;  /* 0x0000001d00107c82 */ /* 0x000fe20008000000 */
[----:B------:R-:W-:Y:S01]  /*44a0*/  UMOV UR15, UR28 ;  /* 0x0000001c000f7c82 */ /* 0x000fe20008000000 */
[----:B------:R-:W-:-:S08]  /*44b0*/  UMOV UR6, UR14 ;  /* 0x0000000e00067c82 */ /* 0x000fd00008000000 */
.L_x_88:
[----:B------:R-:W-:Y:S02]  /*44c0*/  UIADD3 UR16, UPT, UPT, UR16, 0x1, URZ ;  /* 0x0000000110107890 */ /* 0x000fe4000fffe0ff */
[----:B--2---:R-:W-:Y:S02]  /*44d0*/  ULEA UR5, UR6, UR17, 0x3 ;  /* 0x0000001106057291 */ /* 0x004fe4000f8e18ff */
[----:B------:R-:W-:Y:S01]  /*44e0*/  UISETP.NE.AND UP3, UPT, UR16, URZ, UPT ;  /* 0x000000ff1000728c */ /* 0x000fe2000bf65270 */
[----:B---3--:R-:W-:Y:S10]  /*44f0*/  @P2 BRA `(.L_x_86) ;  /* 0x00000000000c2947 */ /* 0x008ff40003800000 */
[----:B-1----:R-:W-:Y:S04]  /*4500*/  SHF.L.U32 R2, R8, 0x1f, RZ ;  /* 0x0000001f08027819 */ /* 0x002fe800000006ff */
[----:B------:R-:W1:Y:S02]  /*4510*/  SYNCS.PHASECHK.TRANS64.TRYWAIT P0, [UR5], R2 ;  /* 0x00000002ff0075a7 */ /* 0x000e640008001105 */
[----:B-1----:R-:W-:Y:S05]  /*4520*/  @!P0 BRA `(.L_x_87) ;  /* 0x0000004800f48947 */ /* 0x002fea0003800000 */
.L_x_86:
[----:B------:R-:W-:Y:S01]  /*4530*/  UISETP.NE.AND UP0, UPT, UR15, 0x1, UPT ;  /* 0x000000010f00788c */ /* 0x000fe2000bf05270 */
[----:B------:R-:W-:Y:S01]  /*4540*/  PLOP3.LUT P2, PT, PT, PT, PT, 0x80, 0x8 ;  /* 0x000000000008781c */ /* 0x000fe20003f4f070 */
[----:B------:R-:W-:Y:S02]  /*4550*/  UIADD3 UR4, UPT, UPT, UR6, 0x1, URZ ;  /* 0x0000000106047890 */ /* 0x000fe4000fffe0ff */
[----:B------:R-:W-:Y:S02]  /*4560*/  ULEA UR12, UR6, UR21, 0x8 ;  /* 0x00000015060c7291 */ /* 0x000fe4000f8e40ff */
[----:B------:R-:W-:Y:S01]  /*4570*/  UISETP.NE.AND UP1, UPT, UR4, 0x1a, UPT ;  /* 0x0000001a0400788c */ /* 0x000fe2000bf25270 */
[----:B------:R-:W-:Y:S01]  /*4580*/  PLOP3.LUT P0, PT, PT, PT, UP0, 0x80, 0x8 ;  /* 0x000000000008781c */ /* 0x000fe20003f0f008 */
[----:B------:R-:W-:Y:S02]  /*4590*/  UIADD3 UR10, UPT, UPT, UR12, 0x2, URZ ;  /* 0x000000020c0a7890 */ /* 0x000fe4000fffe0ff */
[----:B------:R-:W-:Y:S02]  /*45a0*/  USEL UR7, URZ, 0x1, UP1 ;  /* 0x00000001ff077887 */ /* 0x000fe40008800000 */
[----:B------:R-:W-:Y:S02]  /*45b0*/  USEL UR14, UR4, URZ, UP1 ;  /* 0x000000ff040e7287 */ /* 0x000fe40008800000 */
[----:B------:R-:W-:Y:S02]  /*45c0*/  UIADD3 UR15, UPT, UPT, UR15, -0x1, URZ ;  /* 0xffffffff0f0f7890 */ /* 0x000fe4000fffe0ff */
[----:B------:R-:W-:Y:S01]  /*45d0*/  @UP0 ULEA UR4, UR14, UR17, 0x3 ;  /* 0x000000110e040291 */ /* 0x000fe2000f8e18ff */
[----:B------:R-:W-:Y:S01]  /*45e0*/  LOP3.LUT R8, R8, UR7, RZ, 0x3c, !PT ;  /* 0x0000000708087c12 */ /* 0x000fe2000f8e3cff */
[----:B------:R-:W-:Y:S01]  /*45f0*/  UIADD3 UR7, UPT, UPT, UR5, 0xd0, URZ ;  /* 0x000000d005077890 */ /* 0x000fe2000fffe0ff */
[----:B------:R-:W-:Y:S02]  /*4600*/  UMOV UR13, 0x80004020 ;  /* 0x80004020000d7882 */ /* 0x000fe40000000000 */
[----:B-1----:R-:W-:Y:S01]  /*4610*/  @P0 SHF.L.U32 R0, R8, 0x1f, RZ ;  /* 0x0000001f08000819 */ /* 0x002fe200000006ff */
[----:B------:R-:W-:Y:S01]  /*4620*/  UMOV UR5, 0x80004020 ;  /* 0x8000402000057882 */ /* 0x000fe20000000000 */
[----:B------:R-:W-:Y:S01]  /*4630*/  UMOV UR11, 0x80004020 ;  /* 0x80004020000b7882 */ /* 0x000fe20000000000 */
[----:B------:R-:W-:Y:S01]  /*4640*/  UMOV UR9, 0x80004020 ;  /* 0x8000402000097882 */ /* 0x000fe20000000000 */
[----:B------:R2:W3:Y:S01]  /*4650*/  @P0 SYNCS.PHASECHK.TRANS64.TRYWAIT P2, [UR4], R0 ;  /* 0x00000000ff0005a7 */ /* 0x0004e20008041104 */
[----:B------:R-:W-:Y:S03]  /*4660*/  ULEA UR4, UR6, UR20, 0x8 ;  /* 0x0000001406047291 */ /* 0x000fe6000f8e40ff */
[----:B------:R-:W-:Y:S01]  /*4670*/  UMOV UR6, UR14 ;  /* 0x0000000e00067c82 */ /* 0x000fe20008000000 */
[----:B------:R-:W-:Y:S05]  /*4680*/  UIADD3 UR8, UPT, UPT, UR4, 0x2, URZ ;  /* 0x0000000204087890 */ /* 0x000fea000fffe0ff */
[----:B------:R2:W-:Y:S01]  /*4690*/  UTCHMMA gdesc[UR4], gdesc[UR12], tmem[UR18], tmem[UR26], idesc[UR27], UP2 ;  /* 0x00ff1a0c040075ea */ /* 0x0005e20009000012 */
[----:B------:R-:W-:Y:S03]  /*46a0*/  UPLOP3.LUT UP2, UPT, UPT, UPT, UPT, 0x80, 0x8 ;  /* 0x000000000008789c */ /* 0x000fe60003f4f070 */
[----:B------:R2:W-:Y:S01]  /*46b0*/  UTCHMMA gdesc[UR8], gdesc[UR10], tmem[UR18], tmem[UR24], idesc[UR25], UPT ;  /* 0x00ff180a080075ea */ /* 0x0005e2000b800012 */
[----:B------:R2:W-:Y:S01]  /*46c0*/  UTCBAR.MULTICAST [UR7], URZ, UR19 ;  /* 0x000000ff070073e9 */ /* 0x0005e20008000813 */
[----:B------:R-:W-:Y:S06]  /*46d0*/  BRA.U UP3, `(.L_x_88) ;  /* 0xfffffffd03787547 */ /* 0x000fec000b83ffff */
.L_x_85:
[----:B--2---:R-:W-:Y:S01]  /*46e0*/  UIADD3 UR4, UPT, UPT, UR22, 0x1, URZ ;  /* 0x0000000116047890 */ /* 0x004fe2000fffe0ff */
[C---:B------:R-:W-:Y:S01]  /*46f0*/  ISETP.NE.AND P0, PT, R10.reuse, 0x2, PT ;  /* 0x000000020a00780c */ /* 0x040fe20003f05270 */
[----:B------:R-:W-:Y:S02]  /*4700*/  UIADD3 UR5, UPT, UPT, UR23, 0x200, URZ ;  /* 0x0000020017057890 */ /* 0x000fe4000fffe0ff */
[----:B------:R-:W-:Y:S01]  /*4710*/  UISETP.NE.AND UP0, UPT, UR4, 0x4, UPT ;  /* 0x000000040400788c */ /* 0x000fe2000bf05270 */
[----:B-1----:R-:W-:Y:S02]  /*4720*/  SEL R0, RZ, 0x1, P0 ;  /* 0x00000001ff007807 */ /* 0x002fe40000000000 */
[----:B------:R-:W-:Y:S01]  /*4730*/  SEL R10, R10, RZ, P0 ;  /* 0x000000ff0a0a7207 */ /* 0x000fe20000000000 */
[----:B------:R-:W-:Y:S01]  /*4740*/  USEL UR6, URZ, 0x1, UP0 ;  /* 0x00000001ff067887 */ /* 0x000fe20008000000 */
[----:B------:R-:W-:Y:S01]  /*4750*/  LOP3.LUT R9, R9, R0, RZ, 0x3c, !PT ;  /* 0x0000000009097212 */ /* 0x000fe200078e3cff */
[----:B------:R-:W-:Y:S01]  /*4760*/  USEL UR22, UR4, URZ, UP0 ;  /* 0x000000ff04167287 */ /* 0x000fe20008000000 */
[----:B------:R1:W-:Y:S03]  /*4770*/  UTCBAR [UR5], URZ ;  /* 0x000000ff050073e9 */ /* 0x0003e600080000ff */
[----:B------:R-:W-:Y:S01]  /*4780*/  LOP3.LUT R11, R11, UR6, RZ, 0x3c, !PT ;  /* 0x000000060b0b7c12 */ /* 0x000fe2000f8e3cff */
[----:B------:R-:W-:Y:S07]  /*4790*/  @P1 BRA `(.L_x_89) ;  /* 0xfffffff800b01947 */ /* 0x000fee000383ffff */
[----:B------:R-:W2:Y:S01]  /*47a0*/  S2UR UR8, SR_CgaCtaId ;  /* 0x00000000000879c3 */ /* 0x000ea20000008800 */
[----:B------:R-:W-:Y:S01]  /*47b0*/  ELECT P0, URZ, PT ;  /* 0x0000000000ff782f */ /* 0x000fe20003800000 */
[----:B------:R-:W-:Y:S01]  /*47c0*/  IMAD.MOV.U32 R0, RZ, RZ, 0x1 ;  /* 0x00000001ff007424 */ /* 0x000fe200078e00ff */
[----:B------:R-:W-:Y:S01]  /*47d0*/  UIADD3 UR17, UPT, UPT, UR17, 0x220, URZ ;  /* 0x0000022011117890 */ /* 0x000fe2000fffe0ff */
[----:B------:R-:W-:Y:S01]  /*47e0*/  SHF.L.U32 R2, R11, 0x1f, RZ ;  /* 0x0000001f0b027819 */ /* 0x000fe200000006ff */
[----:B------:R-:W-:-:S03]  /*47f0*/  UMOV UR4, 0x40 ;  /* 0x0000004000047882 */ /* 0x000fc60000000000 */
[----:B------:R-:W-:Y:S01]  /*4800*/  UVIRTCOUNT.DEALLOC.SMPOOL 0x80 ;  /* 0x000000800000784c */ /* 0x000fe20000000000 */
[----:B--2---:R-:W-:Y:S02]  /*4810*/  ULEA UR8, UR8, UR4, 0x18 ;  /* 0x0000000408087291 */ /* 0x004fe4000f8ec0ff */
[----:B------:R-:W-:-:S07]  /*4820*/  ULEA UR4, UR22, UR17, 0x3 ;  /* 0x0000001116047291 */ /* 0x000fce000f8e18ff */
[----:B------:R2:W-:Y:S02]  /*4830*/  @P0 STS.U8 [UR8+0x1c], R0 ;  /* 0x00001c00ff000988 */ /* 0x0005e40008000008 */
[----:B------:R-:W4:Y:S02]  /*4840*/  SYNCS.PHASECHK.TRANS64.TRYWAIT P0, [UR4], R2 ;  /* 0x00000002ff0075a7 */ /* 0x000f240008001104 */
[----:B--2-4-:R-:W-:Y:S05]  /*4850*/  @!P0 BRA `(.L_x_90) ;  /* 0x0000004800408947 */ /* 0x014fea0003800000 */
.L_x_209:
[----:B------:R-:W-:-:S04]  /*4860*/  UIADD3 UR4, UPT, UPT, UR22, 0x1, URZ ;  /* 0x0000000116047890 */ /* 0x000fc8000fffe0ff */
[----:B------:R-:W-:-:S04]  /*4870*/  UISETP.NE.AND UP0, UPT, UR4, 0x4, UPT ;  /* 0x000000040400788c */ /* 0x000fc8000bf05270 */
[----:B------:R-:W-:Y:S02]  /*4880*/  USEL UR6, URZ, 0x1, UP0 ;  /* 0x00000001ff067887 */ /* 0x000fe40008000000 */
[----:B------:R-:W-:-:S04]  /*4890*/  USEL UR4, UR4, URZ, UP0 ;  /* 0x000000ff04047287 */ /* 0x000fc80008000000 */
[----:B-1----:R-:W-:Y:S01]  /*48a0*/  ULEA UR5, UR4, UR17, 0x3 ;  /* 0x0000001104057291 */ /* 0x002fe2000f8e18ff */
[----:B--2---:R-:W-:-:S04]  /*48b0*/  LOP3.LUT R2, R11, UR6, RZ, 0x3c, !PT ;  /* 0x000000060b027c12 */ /* 0x004fc8000f8e3cff */
[----:B------:R-:W-:-:S04]  /*48c0*/  SHF.L.U32 R3, R2, 0x1f, RZ ;  /* 0x0000001f02037819 */ /* 0x000fc800000006ff */
[----:B------:R-:W1:Y:S02]  /*48d0*/  SYNCS.PHASECHK.TRANS64.TRYWAIT P0, [UR5], R3 ;  /* 0x00000003ff0075a7 */ /* 0x000e640008001105 */
[----:B-1----:R-:W-:Y:S05]  /*48e0*/  @!P0 BRA `(.L_x_91) ;  /* 0x0000004800348947 */ /* 0x002fea0003800000 */
.L_x_211:
        /* <DEDUP_REMOVED lines=9> */
.L_x_213:
[----:B------:R-:W-:-:S04]  /*4980*/  UIADD3 UR4, UPT, UPT, UR4, 0x1, URZ ;  /* 0x0000000104047890 */ /* 0x000fc8000fffe0ff */
[----:B------:R-:W-:-:S04]  /*4990*/  UISETP.NE.AND UP0, UPT, UR4, 0x4, UPT ;  /* 0x000000040400788c */ /* 0x000fc8000bf05270 */
[----:B------:R-:W-:Y:S02]  /*49a0*/  USEL UR5, URZ, 0x1, UP0 ;  /* 0x00000001ff057887 */ /* 0x000fe40008000000 */
[----:B------:R-:W-:-:S04]  /*49b0*/  USEL UR4, UR4, URZ, UP0 ;  /* 0x000000ff04047287 */ /* 0x000fc80008000000 */
[----:B------:R-:W-:Y:S01]  /*49c0*/  ULEA UR4, UR4, UR17, 0x3 ;  /* 0x0000001104047291 */ /* 0x000fe2000f8e18ff */
[----:B------:R-:W-:-:S04]  /*49d0*/  LOP3.LUT R2, R2, UR5, RZ, 0x3c, !PT ;  /* 0x0000000502027c12 */ /* 0x000fc8000f8e3cff */
[----:B------:R-:W-:-:S04]  /*49e0*/  SHF.L.U32 R2, R2, 0x1f, RZ ;  /* 0x0000001f02027819 */ /* 0x000fc800000006ff */
[----:B------:R-:W2:Y:S02]  /*49f0*/  SYNCS.PHASECHK.TRANS64.TRYWAIT P0, [UR4], R2 ;  /* 0x00000002ff0075a7 */ /* 0x000ea40008001104 */
[----:B--2---:R-:W-:Y:S05]  /*4a00*/  @!P0 BRA `(.L_x_93) ;  /* 0x00000048001c8947 */ /* 0x004fea0003800000 */
.L_x_215:
[----:B------:R-:W-:Y:S01]  /*4a10*/  NOP ;  /* 0x0000000000007918 */ /* 0x000fe20000000000 */
[----:B-1----:R-:W1:Y:S01]  /*4a20*/  LDS R0, [UR8+0x14] ;  /* 0x00001408ff007984 */ /* 0x002e620008000800 */
[----:B------:R-:W-:Y:S01]  /*4a30*/  ULOP3.LUT UR4, UR30, 0xffff, URZ, 0xc0, !UPT ;  /* 0x0000ffff1e047892 */ /* 0x000fe2000f8ec0ff */
[----:B------:R-:W-:Y:S01]  /*4a40*/  UMOV UR5, 0xffff ;  /* 0x0000ffff00057882 */ /* 0x000fe20000000000 */
[----:B------:R-:W-:Y:S02]  /*4a50*/  UMOV UR6, 0x1 ;  /* 0x0000000100067882 */ /* 0x000fe40000000000 */
[----:B------:R-:W-:-:S04]  /*4a60*/  USHF.R.U32.HI UR4, URZ, 0x5, UR4 ;  /* 0x00000005ff047899 */ /* 0x000fc80008011604 */
[----:B------:R-:W-:Y:S02]  /*4a70*/  USHF.L.U32 UR5, UR5, UR4, URZ ;  /* 0x0000000405057299 */ /* 0x000fe400080006ff */
[----:B------:R-:W-:-:S04]  /*4a80*/  USHF.L.U32 UR4, UR6, UR4, URZ ;  /* 0x0000000406047299 */ /* 0x000fc800080006ff */
[----:B-1----:R-:W-:-:S04]  /*4a90*/  LOP3.LUT R0, R0, UR5, RZ, 0xc0, !PT ;  /* 0x0000000500007c12 */ /* 0x002fc8000f8ec0ff */
[----:B------:R-:W-:-:S13]  /*4aa0*/  ISETP.NE.AND P0, PT, R0, UR5, PT ;  /* 0x0000000500007c0c */ /* 0x000fda000bf05270 */
[----:B------:R-:W-:Y:S05]  /*4ab0*/  @P0 BRA `(.L_x_94) ;  /* 0x0000000000580947 */ /* 0x000fea0003800000 */
[----:B------:R-:W1:Y:S02]  /*4ac0*/  LDS R0, [UR8+0x18] ;  /* 0x00001808ff007984 */ /* 0x000e640008000800 */
[----:B-1----:R-:W-:-:S04]  /*4ad0*/  LOP3.LUT R0, R0, UR4, RZ, 0xc0, !PT ;  /* 0x0000000400007c12 */ /* 0x002fc8000f8ec0ff */
[----:B------:R-:W-:-:S13]  /*4ae0*/  ISETP.NE.AND P0, PT, R0, UR4, PT ;  /* 0x0000000400007c0c */ /* 0x000fda000bf05270 */
[----:B------:R-:W-:Y:S05]  /*4af0*/  @P0 BRA `(.L_x_95) ;  /* 0x00000000003c0947 */ /* 0x000fea0003800000 */
[----:B------:R-:W1:Y:S01]  /*4b00*/  S2R R2, SR_LANEID ;  /* 0x0000000000027919 */ /* 0x000e620000000000 */
[----:B------:R-:W-:-:S06]  /*4b10*/  ULOP3.LUT UR5, URZ, UR5, URZ, 0x33, !UPT ;  /* 0x00000005ff057292 */ /* 0x000fcc000f8e33ff */
[----:B------:R-:W-:-:S04]  /*4b20*/  IMAD.U32 R0, RZ, RZ, UR5 ;  /* 0x00000005ff007e24 */ /* 0x000fc8000f8e00ff */
[----:B------:R2:W4:Y:S02]  /*4b30*/  REDUX UR7, R0 ;  /* 0x00000000000773c4 */ /* 0x0005240000000000 */
[----:B------:R1:W-:Y:S01]  /*4b40*/  UTCATOMSWS.AND URZ, UR5 ;  /* 0x0000000500ff79e3 */ /* 0x0003e20008000000 */
[----:B--2---:R-:W-:Y:S01]  /*4b50*/  LOP3.LUT R0, RZ, UR4, RZ, 0x33, !PT ;  /* 0x00000004ff007c12 */ /* 0x004fe2000f8e33ff */
[----:B------:R-:W-:Y:S02]  /*4b60*/  VOTEU.ANY UR4, UPT, PT ;  /* 0x0000000000047886 */ /* 0x000fe400038e0100 */
[----:B------:R-:W-:Y:S02]  /*4b70*/  UFLO.U32 UR4, UR4 ;  /* 0x00000004000472bd */ /* 0x000fe400080e0000 */
[----:B------:R-:W2:Y:S04]  /*4b80*/  REDUX UR6, R0 ;  /* 0x00000000000673c4 */ /* 0x000ea80000000000 */
[----:B-1----:R-:W-:-:S02]  /*4b90*/  ISETP.EQ.U32.AND P0, PT, R2, UR4, PT ;  /* 0x0000000402007c0c */ /* 0x002fc4000bf02070 */
[----:B----4-:R-:W-:-:S11]  /*4ba0*/  MOV R2, UR7 ;  /* 0x0000000700027c02 */ /* 0x010fd60008000f00 */
[----:B------:R1:W-:Y:S01]  /*4bb0*/  @P0 ATOMS.AND RZ, [UR8+0x14], R2 ;  /* 0x00001402ffff098c */ /* 0x0003e2000a800008 */
[----:B--2---:R-:W-:-:S05]  /*4bc0*/  IMAD.U32 R0, RZ, RZ, UR6 ;  /* 0x00000006ff007e24 */ /* 0x004fca000f8e00ff */
[----:B------:R1:W-:Y:S01]  /*4bd0*/  @P0 ATOMS.AND RZ, [UR8+0x18], R0 ;  /* 0x00001800ffff098c */ /* 0x0003e2000a800008 */
[----:B------:R-:W-:Y:S05]  /*4be0*/  BRA `(.L_x_96) ;  /* 0x0000000000147947 */ /* 0x000fea0003800000 */
.L_x_95:
[----:B------:R-:W-:Y:S02]  /*4bf0*/  MOV R2, 0x4c10 ;  /* 0x00004c1000027802 */ /* 0x000fe40000000f00 */
[----:B---3-5:R-:W-:Y:S05]  /*4c00*/  CALL.REL.NOINC `($__internal_0_$__cuda_sm10x_tcgen05_guardrail_trap_col_being_dealloced_not_returned_by_alloc) ;  /* 0x0000004800907944 */ /* 0x028fea0003c00000 */
[----:B------:R-:W-:Y:S05]  /*4c10*/  BRA `(.L_x_96) ;  /* 0x0000000000087947 */ /* 0x000fea0003800000 */
.L_x_94:
[----:B------:R-:W-:Y:S02]  /*4c20*/  MOV R2, 0x4c40 ;  /* 0x00004c4000027802 */ /* 0x000fe40000000f00 */
[----:B---3-5:R-:W-:Y:S05]  /*4c30*/  CALL.REL.NOINC `($__internal_2_$__cuda_sm10x_tcgen05_guardrail_trap_unallocated_columns_being_dealloced) ;  /* 0x00000048009c7944 */ /* 0x028fea0003c00000 */
.L_x_96:
[----:B------:R-:W-:Y:S01]  /*4c40*/  NOP ;  /* 0x0000000000007918 */ /* 0x000fe20000000000 */
[----:B------:R-:W-:Y:S05]  /*4c50*/  EXIT ;  /* 0x000000000000794d */ /* 0x000fea0003800000 */
.L_x_78:
[----:B------:R-:W-:-:S09]  /*4c60*/  UISETP.NE.OR UP0, UPT, UR18, 0x3, !UP3 ;  /* 0x000000031200788c */ /* 0x000fd2000df05670 */
[----:B------:R-:W-:Y:S05]  /*4c70*/  BRA.U UP0, `(.L_x_97) ;  /* 0x0000001100247547 */ /* 0x000fea000b800000 */
[----:B------:R-:W2:Y:S01]  /*4c80*/  LDCU.64 UR4, c[0x0][0x888] ;  /* 0x00011100ff0477ac */ /* 0x000ea20008000a00 */
[----:B------:R-:W3:Y:S01]  /*4c90*/  LDC.64 R12, c[0x0][0x348] ;  /* 0x0000d200ff0c7b82 */ /* 0x000ee20000000a00 */
[----:B------:R-:W-:Y:S02]  /*4ca0*/  HFMA2 R9, -RZ, RZ, 0, 0 ;  /* 0x00000000ff097431 */ /* 0x000fe400000001ff */
[----:B------:R-:W-:Y:S01]  /*4cb0*/  IMAD.MOV.U32 R11, RZ, RZ, 0x1 ;  /* 0x00000001ff0b7424 */ /* 0x000fe200078e00ff */
[----:B------:R-:W4:Y:S01]  /*4cc0*/  LDCU UR37, c[0x0][0x370] ;  /* 0x00006e00ff2577ac */ /* 0x000f220008000800 */
[----:B------:R-:W-:Y:S01]  /*4cd0*/  IMAD.MOV.U32 R10, RZ, RZ, RZ ;  /* 0x000000ffff0a7224 */ /* 0x000fe200078e00ff */
[----:B------:R-:W-:Y:S01]  /*4ce0*/  MOV R3, 0x1000 ;  /* 0x0000100000037802 */ /* 0x000fe20000000f00 */
[----:B------:R-:W4:Y:S01]  /*4cf0*/  LDCU.128 UR32, c[0x0][0xb10] ;  /* 0x00016200ff2077ac */ /* 0x000f220008000c00 */
[----:B------:R-:W1:Y:S01]  /*4d00*/  LDCU UR31, c[0x0][0x374] ;  /* 0x00006e80ff1f77ac */ /* 0x000e620008000800 */
[----:B------:R-:W1:Y:S01]  /*4d10*/  LDCU.64 UR28, c[0x0][0x890] ;  /* 0x00011200ff1c77ac */ /* 0x000e620008000a00 */
[----:B--2---:R-:W-:Y:S01]  /*4d20*/  UISETP.NE.U32.AND UP0, UPT, UR4, URZ, UPT ;  /* 0x000000ff0400728c */ /* 0x004fe2000bf05070 */
[----:B------:R-:W2:Y:S01]  /*4d30*/  LDCU UR15, c[0x0][0xb0c] ;  /* 0x00016180ff0f77ac */ /* 0x000ea20008000800 */
[----:B------:R-:W3:Y:S01]  /*4d40*/  LDCU UR41, c[0x0][0xb20] ;  /* 0x00016400ff2977ac */ /* 0x000ee20008000800 */
[----:B------:R-:W3:Y:S01]  /*4d50*/  LDCU UR4, c[0x0][0xb30] ;  /* 0x00016600ff0477ac */ /* 0x000ee20008000800 */
[----:B----4-:R-:W-:-:S02]  /*4d60*/  UIMAD.WIDE.U32 UR6, UR37, UR32, URZ ;  /* 0x00000020250672a5 */ /* 0x010fc4000f8e00ff */
[----:B-1----:R-:W-:Y:S02]  /*4d70*/  UIMAD.WIDE.U32 UR8, UR31, UR35, URZ ;  /* 0x000000231f0872a5 */ /* 0x002fe4000f8e00ff */
[----:B------:R-:W-:Y:S02]  /*4d80*/  UISETP.NE.U32.AND UP6, UPT, UR28, URZ, UPT ;  /* 0x000000ff1c00728c */ /* 0x000fe4000bfc5070 */
[----:B------:R-:W-:Y:S01]  /*4d90*/  UISETP.NE.AND.EX UP5, UPT, UR5, URZ, UPT, UP0 ;  /* 0x000000ff0500728c */ /* 0x000fe2000bfa5300 */
[----:B------:R-:W-:Y:S01]  /*4da0*/  UMOV UR24, 0x400 ;  /* 0x0000040000187882 */ /* 0x000fe20000000000 */
[----:B------:R-:W-:Y:S01]  /*4db0*/  UISETP.NE.AND UP0, UPT, UR42, 0x1, UPT ;  /* 0x000000012a00788c */ /* 0x000fe2000bf05270 */
[----:B------:R-:W-:Y:S01]  /*4dc0*/  UMOV UR6, UR7 ;  /* 0x0000000700067c82 */ /* 0x000fe20008000000 */
[----:B------:R-:W-:Y:S01]  /*4dd0*/  UMOV UR38, UR9 ;  /* 0x0000000900267c82 */ /* 0x000fe20008000000 */
[----:B------:R-:W-:Y:S02]  /*4de0*/  USEL UR40, URZ, 0x1, UP4 ;  /* 0x00000001ff287887 */ /* 0x000fe4000a000000 */
[----:B--2---:R-:W-:Y:S01]  /*4df0*/  UISETP.NE.AND UP0, UPT, UR15, 0x1, UPT ;  /* 0x000000010f00788c */ /* 0x004fe2000bf05270 */
[----:B------:R-:W-:Y:S01]  /*4e00*/  UMOV UR25, URZ ;  /* 0x000000ff00197c82 */ /* 0x000fe20008000000 */
[----:B------:R-:W-:-:S02]  /*4e10*/  UPLOP3.LUT UP4, UPT, UPT, UPT, UPT, 0x40, 0x4 ;  /* 0x000000000004789c */ /* 0x000fc40003f8e870 */
[----:B------:R-:W-:Y:S01]  /*4e20*/  UISETP.GE.AND UP2, UPT, UR42, 0x1, UPT ;  /* 0x000000012a00788c */ /* 0x000fe2000bf46270 */
[----:B------:R-:W1:Y:S01]  /*4e30*/  LDCU.64 UR16, c[0x0][0xb28] ;  /* 0x00016500ff1077ac */ /* 0x000e620008000a00 */
[----:B------:R-:W-:Y:S02]  /*4e40*/  ULEA UR24, UR54, UR24, 0x18 ;  /* 0x0000001836187291 */ /* 0x000fe4000f8ec0ff */
[----:B------:R-:W-:Y:S02]  /*4e50*/  UISETP.NE.AND.EX UP6, UPT, UR29, URZ, UPT, UP6 ;  /* 0x000000ff1d00728c */ /* 0x000fe4000bfc5360 */
[----:B------:R-:W-:Y:S02]  /*4e60*/  USHF.R.U32.HI UR39, URZ, UR33, UR6 ;  /* 0x00000021ff277299 */ /* 0x000fe40008011606 */
[----:B---3--:R-:W-:Y:S02]  /*4e70*/  USHF.R.U32.HI UR38, URZ, UR41, UR38 ;  /* 0x00000029ff267299 */ /* 0x008fe40008011626 */
[----:B------:R-:W-:-:S02]  /*4e80*/  UISETP.NE.AND UP0, UPT, UR34, 0x1, UPT ;  /* 0x000000012200788c */ /* 0x000fc4000bf05270 */
[----:B------:R-:W-:-:S11]  /*4e90*/  UISETP.NE.AND UP3, UPT, UR4, 0x1, UPT ;  /* 0x000000010400788c */ /* 0x000fd6000bf65270 */
.L_x_106:
[C---:B------:R-:W-:Y:S02]  /*4ea0*/  LEA R8, R10.reuse, UR24, 0x3 ;  /* 0x000000180a087c11 */ /* 0x040fe4000f8e18ff */
[----:B------:R-:W-:Y:S02]  /*4eb0*/  SHF.L.U32 R0, R9, 0x1f, RZ ;  /* 0x0000001f09007819 */ /* 0x000fe400000006ff */
[----:B------:R-:W-:Y:S02]  /*4ec0*/  LEA R4, R10, UR24, 0x4 ;  /* 0x000000180a047c11 */ /* 0x000fe4000f8e20ff */
[----:B--2---:R-:W2:Y:S02]  /*4ed0*/  SYNCS.PHASECHK.TRANS64.TRYWAIT P0, [R8+URZ+0x1e0], R0 ;  /* 0x0001e000080075a7 */ /* 0x004ea400080011ff */
[----:B--2---:R-:W-:Y:S05]  /*4ee0*/  @!P0 BRA `(.L_x_98) ;  /* 0x0000004000fc8947 */ /* 0x004fea0003800000 */
.L_x_216:
[----:B------:R-:W3:Y:S01]  /*4ef0*/  LDS.128 R4, [R4+0x270] ;  /* 0x0002700004047984 */ /* 0x000ee20000000c00 */
[----:B------:R-:W-:Y:S01]  /*4f00*/  UISETP.GE.AND UP0, UPT, UR42, 0x1, UPT ;  /* 0x000000012a00788c */ /* 0x000fe2000bf06270 */
[----:B------:R-:W-:Y:S01]  /*4f10*/  @!PT LDS RZ, [RZ] ;  /* 0x00000000fffff984 */ /* 0x000fe20000000800 */
[----:B------:R-:W-:Y:S01]  /*4f20*/  @!PT LDS RZ, [RZ] ;  /* 0x00000000fffff984 */ /* 0x000fe20000000800 */
[----:B------:R-:W-:Y:S01]  /*4f30*/  @!PT LDS RZ, [RZ] ;  /* 0x00000000fffff984 */ /* 0x000fe20000000800 */
[----:B------:R-:W-:Y:S01]  /*4f40*/  @!PT LDS RZ, [RZ] ;  /* 0x00000000fffff984 */ /* 0x000fe20000000800 */
[----:B------:R4:W-:Y:S06]  /*4f50*/  MEMBAR.ALL.CTA ;  /* 0x0000000000007992 */ /* 0x0009ec0000008000 */
[----:B----4-:R-:W4:Y:S01]  /*4f60*/  FENCE.VIEW.ASYNC.S ;  /* 0x00000000000073c6 */ /* 0x010f220000000000 */
[----:B---3--:R-:W-:Y:S11]  /*4f70*/  LOP3.LUT P0, RZ, R6, 0x1, RZ, 0xc0, !PT ;  /* 0x0000000106ff7812 */ /* 0x008ff6000780c0ff */
[----:B------:R-:W-:Y:S02]  /*4f80*/  @!UPT UIADD3 URZ, UPT, UPT, URZ, URZ, URZ ;  /* 0x000000fffffff290 */ /* 0x000fe4000fffe0ff */
[----:B----4-:R-:W-:Y:S01]  /*4f90*/  VOTEU.ANY UP2, P0 ;  /* 0x0000000000ff7886 */ /* 0x010fe20000040100 */
[----:B------:R-:W-:Y:S11]  /*4fa0*/  PLOP3.LUT P0, PT, PT, PT, UP2, 0x80, 0x8 ;  /* 0x000000000008781c */ /* 0x000ff60003f0f028 */
[----:B------:R-:W-:Y:S02]  /*4fb0*/  @!UPT UIADD3 URZ, UPT, UPT, URZ, URZ, URZ ;  /* 0x000000fffffff290 */ /* 0x000fe4000fffe0ff */
[----:B--2---:R-:W-:Y:S02]  /*4fc0*/  @P0 SHF.R.U32.HI R0, RZ, 0x10, R5 ;  /* 0x00000010ff000819 */ /* 0x004fe40000011605 */
[----:B------:R-:W-:Y:S02]  /*4fd0*/  @P0 MOV R2, R4 ;  /* 0x0000000400020202 */ /* 0x000fe40000000f00 */
[----:B------:R-:W-:Y:S01]  /*4fe0*/  @P0 R2UR UR4, R0 ;  /* 0x00000000000402ca */ /* 0x000fe200000e0000 */
[----:B------:R-:W-:Y:S01]  /*4ff0*/  VIADD R0, R8, 0x1f0 ;  /* 0x000001f008007836 */ /* 0x000fe20000000000 */
[----:B------:R-:W-:Y:S02]  /*5000*/  @P0 LOP3.LUT R4, R5, 0xffff, RZ, 0xc0, !PT ;  /* 0x0000ffff05040812 */ /* 0x000fe400078ec0ff */
[----:B------:R-:W-:Y:S02]  /*5010*/  @P0 R2UR UR6, R2 ;  /* 0x00000000020602ca */ /* 0x000fe400000e0000 */
[----:B------:R-:W-:Y:S02]  /*5020*/  PRMT R0, RZ, 0x654, R0 ;  /* 0x00000654ff007816 */ /* 0x000fe40000000000 */
[----:B------:R-:W-:Y:S02]  /*5030*/  @P0 R2UR UR5, R4 ;  /* 0x00000000040502ca */ /* 0x000fe400000e0000 */
[----:B------:R2:W-:Y:S03]  /*5040*/  SYNCS.ARRIVE.TRANS64.RED.A1T0 RZ, [R0+URZ], RZ ;  /* 0x000000ff00ff79a7 */ /* 0x0005e600081004ff */
[----:B------:R-:W-:Y:S04]  /*5050*/  @UP2 UMOV UR27, UR4 ;  /* 0x00000004001b2c82 */ /* 0x000fe80008000000 */
[----:B------:R-:W-:Y:S04]  /*5060*/  @UP2 UMOV UR14, UR6 ;  /* 0x00000006000e2c82 */ /* 0x000fe80008000000 */
[----:B------:R-:W-:Y:S01]  /*5070*/  @UP2 UMOV UR13, UR5 ;  /* 0x00000005000d2c82 */ /* 0x000fe20008000000 */
[----:B------:R-:W-:Y:S05]  /*5080*/  BRA.U !UP0, `(.L_x_99) ;  /* 0x0000000108c07547 */ /* 0x000fea000b800000 */
[----:B------:R-:W-:Y:S02]  /*5090*/  UIMAD.WIDE.U32 UR8, UR13, UR35, URZ ;  /* 0x000000230d0872a5 */ /* 0x000fe4000f8e00ff */
[----:B------:R-:W-:Y:S02]  /*50a0*/  UP2UR UR12, UPR, URZ, 0x4 ;  /* 0x00000004ff0c7883 */ /* 0x000fe40008000000 */
[----:B------:R-:W-:Y:S02]  /*50b0*/  UISETP.NE.AND UP2, UPT, UR34, 0x1, UPT ;  /* 0x000000012200788c */ /* 0x000fe4000bf45270 */
[----:B------:R-:W-:Y:S02]  /*50c0*/  UIMAD.WIDE.U32 UR10, UR14, UR32, URZ ;  /* 0x000000200e0a72a5 */ /* 0x000fe4000f8e00ff */
[----:B------:R-:W-:Y:S02]  /*50d0*/  USEL UR4, UR31, UR38, !UP2 ;  /* 0x000000261f047287 */ /* 0x000fe4000d000000 */
[----:B------:R-:W-:Y:S02]  /*50e0*/  UISETP.NE.AND UP0, UPT, UR15, 0x1, UPT ;  /* 0x000000010f00788c */ /* 0x000fe4000bf05270 */
[----:B------:R-:W-:Y:S02]  /*50f0*/  UP2UR UR22, UPR, URZ, 0x2 ;  /* 0x00000002ff167883 */ /* 0x000fe40008000000 */
[----:B------:R-:W-:Y:S02]  /*5100*/  UISETP.NE.AND UP1, UPT, UR42, 0x1, UPT ;  /* 0x000000012a00788c */ /* 0x000fe4000bf25270 */
[----:B-1----:R-:W-:Y:S02]  /*5110*/  UIMAD.WIDE.U32 UR18, UR4, UR16, URZ ;  /* 0x00000010041272a5 */ /* 0x002fe4000f8e00ff */
[----:B------:R-:W-:Y:S01]  /*5120*/  USEL UR7, UR37, UR39, !UP0 ;  /* 0x0000002725077287 */ /* 0x000fe2000c000000 */
[----:B------:R-:W-:Y:S02]  /*5130*/  UMOV UR5, UR9 ;  /* 0x0000000900057c82 */ /* 0x000fe40008000000 */
[----:B------:R-:W-:Y:S02]  /*5140*/  USHF.R.U32.HI UR6, URZ, UR41, UR5 ;  /* 0x00000029ff067299 */ /* 0x000fe40008011605 */
[----:B------:R-:W-:Y:S02]  /*5150*/  UIMAD.WIDE.U32 UR20, UR7, UR16, URZ ;  /* 0x00000010071472a5 */ /* 0x000fe4000f8e00ff */
[----:B------:R-:W-:Y:S02]  /*5160*/  USEL UR6, UR13, UR6, !UP2 ;  /* 0x000000060d067287 */ /* 0x000fe4000d000000 */
[----:B------:R-:W-:Y:S01]  /*5170*/  UISETP.NE.AND UP2, UPT, UR12, URZ, UPT ;  /* 0x000000ff0c00728c */ /* 0x000fe2000bf45270 */
[----:B------:R-:W-:Y:S01]  /*5180*/  UMOV UR5, UR11 ;  /* 0x0000000b00057c82 */ /* 0x000fe20008000000 */
[----:B------:R-:W-:Y:S02]  /*5190*/  UIMAD.WIDE.U32 UR10, UR6, UR16, URZ ;  /* 0x00000010060a72a5 */ /* 0x000fe4000f8e00ff */
[----:B------:R-:W-:Y:S03]  /*51a0*/  USHF.R.U32.HI UR8, URZ, UR33, UR5 ;  /* 0x00000021ff087299 */ /* 0x000fe60008011605 */
[----:B------:R-:W-:Y:S02]  /*51b0*/  UMOV UR5, UR19 ;  /* 0x0000001300057c82 */ /* 0x000fe40008000000 */
[----:B------:R-:W-:Y:S03]  /*51c0*/  @UP1 USHF.R.U32.HI UR4, URZ, UR17, UR5 ;  /* 0x00000011ff041299 */ /* 0x000fe60008011605 */
[----:B------:R-:W-:Y:S01]  /*51d0*/  UMOV UR5, UR21 ;  /* 0x0000001500057c82 */ /* 0x000fe20008000000 */
[----:B------:R-:W-:Y:S02]  /*51e0*/  UIMAD UR4, UR42, UR4, URZ ;  /* 0x000000042a0472a4 */ /* 0x000fe4000f8e02ff */
[----:B------:R-:W-:Y:S02]  /*51f0*/  @UP1 USHF.R.U32.HI UR7, URZ, UR17, UR5 ;  /* 0x00000011ff071299 */ /* 0x000fe40008011605 */
[----:B------:R-:W-:Y:S02]  /*5200*/  USEL UR5, UR14, UR8, !UP0 ;  /* 0x000000080e057287 */ /* 0x000fe4000c000000 */
[----:B------:R-:W-:Y:S02]  /*5210*/  UIMAD UR8, UR42, UR7, URZ ;  /* 0x000000072a0872a4 */ /* 0x000fe4000f8e02ff */
[----:B------:R-:W-:Y:S03]  /*5220*/  UISETP.GE.AND UP0, UPT, UR6, UR4, UPT ;  /* 0x000000040600728c */ /* 0x000fe6000bf06270 */
[----:B------:R-:W-:Y:S01]  /*5230*/  UMOV UR4, UR11 ;  /* 0x0000000b00047c82 */ /* 0x000fe20008000000 */
[----:B------:R-:W-:Y:S02]  /*5240*/  UISETP.GE.OR UP0, UPT, UR5, UR8, UP0 ;  /* 0x000000080500728c */ /* 0x000fe40008706670 */
[----:B------:R-:W-:Y:S02]  /*5250*/  USHF.R.U32.HI UR4, URZ, UR17, UR4 ;  /* 0x00000011ff047299 */ /* 0x000fe40008011604 */
[----:B------:R-:W-:Y:S02]  /*5260*/  UIMAD.WIDE.U32 UR8, UR5, UR16, URZ ;  /* 0x00000010050872a5 */ /* 0x000fe4000f8e00ff */
[----:B------:R-:W-:Y:S04]  /*5270*/  USEL UR10, UR6, UR4, !UP1 ;  /* 0x00000004060a7287 */ /* 0x000fe8000c800000 */
[----:B------:R-:W-:Y:S01]  /*5280*/  UIADD3 UR11, UPT, UPT, -UR10, URZ, URZ ;  /* 0x000000ff0a0b7290 */ /* 0x000fe2000fffe1ff */
[----:B------:R-:W-:Y:S02]  /*5290*/  @!UP0 UMOV UR4, UR9 ;  /* 0x0000000900048c82 */ /* 0x000fe40008000000 */
[----:B------:R-:W-:Y:S02]  /*52a0*/  @!UP0 USHF.R.U32.HI UR4, URZ, UR17, UR4 ;  /* 0x00000011ff048299 */ /* 0x000fe40008011604 */
[----:B------:R-:W-:Y:S02]  /*52b0*/  UIMAD UR8, UR42, UR11, UR6 ;  /* 0x0000000b2a0872a4 */ /* 0x000fe4000f8e0206 */
[----:B------:R-:W-:Y:S02]  /*52c0*/  @!UP0 USEL UR4, UR5, UR4, !UP1 ;  /* 0x0000000405048287 */ /* 0x000fe4000c800000 */
[----:B------:R-:W-:Y:S02]  /*52d0*/  UISETP.NE.AND UP1, UPT, UR22, URZ, UPT ;  /* 0x000000ff1600728c */ /* 0x000fe4000bf25270 */
[----:B------:R-:W-:Y:S02]  /*52e0*/  @!UP0 UIMAD UR8, UR7, UR8, UR4 ;  /* 0x00000008070882a4 */ /* 0x000fe4000f8e0204 */
[----:B------:R-:W-:Y:S02]  /*52f0*/  @!UP0 UIADD3 UR9, UPT, UPT, UR10, -UR4, URZ ;  /* 0x800000040a098290 */ /* 0x000fe4000fffe0ff */
[----:B------:R-:W-:Y:S02]  /*5300*/  UIADD3 UR4, UPT, UPT, -UR5, URZ, URZ ;  /* 0x000000ff05047290 */ /* 0x000fe4000fffe1ff */
[----:B------:R-:W-:Y:S02]  /*5310*/  UIADD3 UR7, UPT, UPT, -UR6, URZ, URZ ;  /* 0x000000ff06077290 */ /* 0x000fe4000fffe1ff */
[----:B------:R-:W-:Y:S02]  /*5320*/  @!UP0 UIMAD UR6, UR9, UR42, UR5 ;  /* 0x0000002a090682a4 */ /* 0x000fe4000f8e0205 */
[----:B------:R-:W-:Y:S02]  /*5330*/  UIMAD UR14, UR15, UR4, UR14 ;  /* 0x000000040f0e72a4 */ /* 0x000fe4000f8e020e */
[----:B------:R-:W-:Y:S01]  /*5340*/  UIMAD UR13, UR34, UR7, UR13 ;  /* 0x00000007220d72a4 */ /* 0x000fe2000f8e020d */
[----:B------:R-:W-:Y:S02]  /*5350*/  @!UP0 UMOV UR5, UR8 ;  /* 0x0000000800058c82 */ /* 0x000fe40008000000 */
[----:B------:R-:W-:Y:S02]  /*5360*/  UIMAD UR14, UR5, UR15, UR14 ;  /* 0x0000000f050e72a4 */ /* 0x000fe4000f8e020e */
[----:B------:R-:W-:Y:S11]  /*5370*/  UIMAD UR13, UR6, UR34, UR13 ;  /* 0x00000022060d72a4 */ /* 0x000ff6000f8e020d */
[----:B------:R-:W-:Y:S01]  /*5380*/  @!UPT UIADD3 URZ, UPT, UPT, URZ, URZ, URZ ;  /* 0x000000fffffff290 */ /* 0x000fe2000fffe0ff */
.L_x_99:
[----:B------:R-:W3:Y:S01]  /*5390*/  @!UP3 LDCU.128 UR20, c[0x0][0xb10] ;  /* 0x00016200ff14b7ac */ /* 0x000ee20008000c00 */
[----:B------:R-:W-:Y:S04]  /*53a0*/  ISETP.NE.U32.AND P0, PT, RZ, UR28, PT ;  /* 0x0000001cff007c0c */ /* 0x000fe8000bf05070 */
[----:B------:R-:W-:Y:S01]  /*53b0*/  ISETP.NE.AND.EX P0, PT, RZ, UR29, PT, P0 ;  /* 0x0000001dff007c0c */ /* 0x000fe2000bf05300 */
[----:B------:R-:W4:Y:S01]  /*53c0*/  @!UP3 LDCU UR5, c[0x0][0xb0c] ;  /* 0x00016180ff05b7ac */ /* 0x000f220008000800 */
[----:B------:R-:W-:Y:S02]  /*53d0*/  USHF.L.U32 UR11, UR26, 0x6, URZ ;  /* 0x000000061a0b7899 */ /* 0x000fe400080006ff */
[----:B------:R-:W-:Y:S02]  /*53e0*/  USHF.L.U32 UR10, UR30, 0x6, URZ ;  /* 0x000000061e0a7899 */ /* 0x000fe400080006ff */
[----:B---3--:R-:W-:Y:S07]  /*53f0*/  UIMAD.WIDE.U32 UR6, UR14, UR20, URZ ;  /* 0x000000140e0672a5 */ /* 0x008fee000f8e00ff */
[----:B------:R-:W-:Y:S01]  /*5400*/  @!UP3 UMOV UR4, UR7 ;  /* 0x000000070004bc82 */ /* 0x000fe20008000000 */
[----:B----4-:R-:W-:Y:S02]  /*5410*/  @!UP3 UISETP.NE.AND UP0, UPT, UR5, 0x1, UPT ;  /* 0x000000010500b88c */ /* 0x010fe4000bf05270 */
[----:B------:R-:W-:Y:S02]  /*5420*/  @!UP3 USHF.R.U32.HI UR4, URZ, UR21, UR4 ;  /* 0x00000015ff04b299 */ /* 0x000fe40008011604 */
[----:B------:R-:W-:Y:S02]  /*5430*/  UIMAD.WIDE.U32 UR6, UR13, UR23, URZ ;  /* 0x000000170d0672a5 */ /* 0x000fe4000f8e00ff */
[----:B------:R-:W-:Y:S02]  /*5440*/  @!UP3 USEL UR8, UR14, UR4, !UP0 ;  /* 0x000000040e08b287 */ /* 0x000fe4000c000000 */
[----:B------:R-:W-:Y:S03]  /*5450*/  @!UP3 UISETP.NE.AND UP0, UPT, UR22, 0x1, UPT ;  /* 0x000000011600b88c */ /* 0x000fe6000bf05270 */
[----:B------:R-:W-:Y:S02]  /*5460*/  @!UP3 UMOV UR6, UR7 ;  /* 0x000000070006bc82 */ /* 0x000fe40008000000 */
[----:B------:R-:W3:Y:S02]  /*5470*/  @!UP3 LDCU UR4, c[0x0][0xb20] ;  /* 0x00016400ff04b7ac */ /* 0x000ee40008000800 */
[----:B---3--:R-:W-:Y:S04]  /*5480*/  @!UP3 USHF.R.U32.HI UR6, URZ, UR4, UR6 ;  /* 0x00000004ff06b299 */ /* 0x008fe80008011606 */
[----:B------:R-:W-:Y:S04]  /*5490*/  @!UP3 USEL UR6, UR13, UR6, !UP0 ;  /* 0x000000060d06b287 */ /* 0x000fe8000c000000 */
[----:B------:R-:W-:Y:S02]  /*54a0*/  @!UP3 UIADD3 UR4, UPT, UPT, -UR8, UR6, URZ ;  /* 0x000000060804b290 */ /* 0x000fe4000fffe1ff */
[----:B------:R-:W-:Y:S02]  /*54b0*/  @!UP3 UIADD3 UR6, UPT, UPT, UR8, -UR6, URZ ;  /* 0x800000060806b290 */ /* 0x000fe4000fffe0ff */
[----:B------:R-:W-:Y:S02]  /*54c0*/  @!UP3 UIMAD UR14, UR4, UR5, UR14 ;  /* 0x00000005040eb2a4 */ /* 0x000fe4000f8e020e */
[----:B------:R-:W-:Y:S01]  /*54d0*/  @!UP3 UIMAD UR13, UR6, UR22, UR13 ;  /* 0x00000016060db2a4 */ /* 0x000fe2000f8e020d */
[----:B------:R-:W-:Y:S11]  /*54e0*/  BRA.U UP4, `(.L_x_100) ;  /* 0x0000000104107547 */ /* 0x000ff6000b800000 */
[----:B------:R-:W-:Y:S04]  /*54f0*/  MOV R2, UR40 ;  /* 0x0000002800027c02 */ /* 0x000fe80008000f00 */
[----:B------:R-:W-:Y:S04]  /*5500*/  SHF.L.U32 R2, R2, 0x1f, RZ ;  /* 0x0000001f02027819 */ /* 0x000fe800000006ff */
[----:B------:R-:W3:Y:S02]  /*5510*/  SYNCS.PHASECHK.TRANS64.TRYWAIT P1, [UR24+0x1d8], R2 ;  /* 0x0001d802ff0075a7 */ /* 0x000ee40008021118 */
[----:B---3--:R-:W-:Y:S05]  /*5520*/  @!P1 BRA `(.L_x_101) ;  /* 0x0000003c00809947 */ /* 0x008fea0003800000 */
.L_x_100:
[----:B------:R-:W-:Y:S05]  /*5530*/  BRA.U !UP6, `(.L_x_102) ;  /* 0x000000010e387547 */ /* 0x000fea000b800000 */
[----:B------:R-:W-:Y:S01]  /*5540*/  UPLOP3.LUT UP1, UPT, UPT, UPT, UP5, 0x80, 0x8 ;  /* 0x000000000008789c */ /* 0x000fe20003f2f050 */
[----:B--2---:R-:W-:Y:S01]  /*5550*/  HFMA2 R0, -RZ, RZ, 0, 5.9604644775390625e-08 ;  /* 0x00000001ff007431 */ /* 0x004fe200000001ff */
[----:B------:R-:W2:Y:S01]  /*5560*/  LDCU.64 UR8, c[0x0][0x358] ;  /* 0x00006b00ff0877ac */ /* 0x000ea20008000a00 */
[----:B------:R-:W-:Y:S03]  /*5570*/  IMAD.MOV.U32 R45, RZ, RZ, 0x1 ;  /* 0x00000001ff2d7424 */ /* 0x000fe600078e00ff */
[----:B------:R-:W-:Y:S05]  /*5580*/  PLOP3.LUT P1, PT, PT, PT, UP1, 0x80, 0x8 ;  /* 0x000000000008781c */ /* 0x000fea0003f2f018 */
[----:B------:R-:W3:Y:S01]  /*5590*/  @UP1 LDCU.64 UR4, c[0x0][0x888] ;  /* 0x00011100ff0417ac */ /* 0x000ee20008000a00 */
[----:B------:R-:W-:Y:S07]  /*55a0*/  @UP1 UIMAD UR6, UR36, UR28, URZ ;  /* 0x0000001c240612a4 */ /* 0x000fee000f8e02ff */
[----:B------:R-:W-:Y:S01]  /*55b0*/  @!P1 PRMT R45, R0, 0x7610, R45 ;  /* 0x00007610002d9816 */ /* 0x000fe2000000002d */
[----:B---3--:R-:W-:Y:S06]  /*55c0*/  @UP1 UIMAD.WIDE UR4, UR6, 0x4, UR4 ;  /* 0x00000004060418a5 */ /* 0x008fec000f8e0204 */
[----:B-----5:R-:W-:Y:S01]  /*55d0*/  IMAD.U32 R26, RZ, RZ, UR4 ;  /* 0x00000004ff1a7e24 */ /* 0x020fe2000f8e00ff */
[----:B------:R-:W-:Y:S04]  /*55e0*/  MOV R27, UR5 ;  /* 0x00000005001b7c02 */ /* 0x000fe80008000f00 */
[----:B------:R-:W3:Y:S01]  /*55f0*/  @!UP1 LDCU UR4, c[0x0][0x880] ;  /* 0x00011000ff0497ac */ /* 0x000ee20008000800 */
[----:B--2---:R4:W5:Y:S02]  /*5600*/  @P1 LDG.E R26, desc[UR8][R26.64] ;  /* 0x000000081a1a1981 */ /* 0x004964000c1e1900 */
[----:B---34-:R-:W-:Y:S07]  /*5610*/  @!P1 IMAD.U32 R26, RZ, RZ, UR4 ;  /* 0x00000004ff1a9e24 */ /* 0x018fee000f8e00ff */
.L_x_102:
[----:B-----5:R-:W-:Y:S01]  /*5620*/  @!P0 FSETP.EQ.AND P2, PT, R26, RZ, PT ;  /* 0x000000ff1a00820b */ /* 0x020fe20003f42000 */
[----:B------:R-:W-:Y:S01]  /*5630*/  @!UPT UIADD3 URZ, UPT, UPT, URZ, URZ, URZ ;  /* 0x000000fffffff290 */ /* 0x000fe2000fffe0ff */
[----:B------:R-:W-:Y:S11]  /*5640*/  @!P0 BRA `(.L_x_103) ;  /* 0x0000000000148947 */ /* 0x000ff60003800000 */
[----:B------:R-:W-:Y:S02]  /*5650*/  LOP3.LUT P0, RZ, R45, 0xff, RZ, 0xc0, !PT ;  /* 0x000000ff2dff7812 */ /* 0x000fe4000780c0ff */
[----:B------:R-:W-:Y:S04]  /*5660*/  PLOP3.LUT P2, PT, PT, PT, UP1, 0x80, 0x8 ;  /* 0x000000000008781c */ /* 0x000fe80003f4f018 */
[----:B------:R-:W-:Y:S07]  /*5670*/  PLOP3.LUT P2, PT, P2, PT, PT, 0x8, 0x80 ;  /* 0x000000000080781c */ /* 0x000fee000174e170 */
[----:B------:R-:W-:Y:S11]  /*5680*/  @P0 FSETP.EQ.AND P2, PT, R26, RZ, PT ;  /* 0x000000ff1a00020b */ /* 0x000ff60003f42000 */
[----:B------:R-:W-:Y:S02]  /*5690*/  @!UPT UIADD3 URZ, UPT, UPT, URZ, URZ, URZ ;  /* 0x000000fffffff290 */ /* 0x000fe4000fffe0ff */
.L_x_103:
[----:B------:R-:W-:Y:S01]  /*56a0*/  ULEA UR4, UR25, UR24, 0x3 ;  /* 0x0000001819047291 */ /* 0x000fe2000f8e18ff */
[----:B--2---:R-:W-:Y:S02]  /*56b0*/  SHF.L.U32 R2, R11, 0x1f, RZ ;  /* 0x0000001f0b027819 */ /* 0x004fe400000006ff */
[----:B------:R-:W-:Y:S04]  /*56c0*/  ELECT P1, URZ, PT ;  /* 0x0000000000ff782f */ /* 0x000fe80003820000 */
[----:B------:R-:W-:Y:S02]  /*56d0*/  PLOP3.LUT P1, PT, P2, P1, PT, 0xf2, 0x2f ;  /* 0x00000000002f781c */ /* 0x000fe40001723e72 */
[----:B------:R-:W2:Y:S02]  /*56e0*/  SYNCS.PHASECHK.TRANS64.TRYWAIT P0, [UR4+0x1b8], R2 ;  /* 0x0001b802ff0075a7 */ /* 0x000ea40008001104 */
[----:B--2---:R-:W-:Y:S09]  /*56f0*/  @!P0 BRA `(.L_x_104) ;  /* 0x0000003c00248947 */ /* 0x004ff20003800000 */
.L_x_219:
[----:B------:R-:W-:Y:S01]  /*5700*/  VOTEU.ALL UP0, P1 ;  /* 0x0000000000ff7886 */ /* 0x000fe20000800000 */
[----:B--2---:R-:W-:Y:S01]  /*5710*/  @!P1 IADD3 R2, P0, PT, R12, 0x580, RZ ;  /* 0x000005800c029810 */ /* 0x004fe20007f1e0ff */
[----:B------:R-:W-:Y:S01]  /*5720*/  UIADD3 UR9, UPT, UPT, UR4, 0x1a0, URZ ;  /* 0x000001a004097890 */ /* 0x000fe2000fffe0ff */
[----:B------:R-:W-:Y:S01]  /*5730*/  VIADD R10, R10, 0x1 ;  /* 0x000000010a0a7836 */ /* 0x000fe20000000000 */
[----:B------:R-:W-:Y:S01]  /*5740*/  UMOV UR22, 0x0 ;  /* 0x0000000000167882 */ /* 0x000fe20000000000 */
[----:B------:R-:W-:Y:S01]  /*5750*/  @!UP0 ULEA UR5, UR25, UR24, 0xc ;  /* 0x0000001819058291 */ /* 0x000fe2000f8e60ff */
[----:B------:R-:W-:Y:S01]  /*5760*/  @!P1 IMAD.X R0, RZ, RZ, R13, P0 ;  /* 0x000000ffff009224 */ /* 0x000fe200000e060d */
[----:B------:R-:W-:Y:S01]  /*5770*/  @!P1 R2UR UR7, R2 ;  /* 0x00000000020792ca */ /* 0x000fe200000e0000 */
[----:B------:R-:W-:Y:S01]  /*5780*/  @!P1 IMAD.MOV.U32 R2, RZ, RZ, 0x1000 ;  /* 0x00001000ff029424 */ /* 0x000fe200078e00ff */
[----:B------:R-:W-:Y:S02]  /*5790*/  @!UP0 UIADD3 UR8, UPT, UPT, UR5, 0x400, URZ ;  /* 0x0000040005088890 */ /* 0x000fe4000fffe0ff */
[----:B------:R-:W-:Y:S01]  /*57a0*/  UIADD3 UR5, UPT, UPT, UR25, 0x1, URZ ;  /* 0x0000000119057890 */ /* 0x000fe2000fffe0ff */
[----:B------:R-:W-:Y:S01]  /*57b0*/  UMOV UR23, 0x10000000 ;  /* 0x1000000000177882 */ /* 0x000fe20000000000 */
[----:B------:R-:W-:Y:S02]  /*57c0*/  UMOV UR12, UR36 ;  /* 0x00000024000c7c82 */ /* 0x000fe40008000000 */
[----:B------:R-:W-:Y:S04]  /*57d0*/  UISETP.NE.AND UP0, UPT, UR5, 0x3, UPT ;  /* 0x000000030500788c */ /* 0x000fe8000bf05270 */
[----:B------:R-:W-:Y:S01]  /*57e0*/  USEL UR6, UR5, URZ, UP0 ;  /* 0x000000ff05067287 */ /* 0x000fe20008000000 */
[----:B------:R-:W-:Y:S01]  /*57f0*/  @!P1 R2UR UR5, R0 ;  /* 0x00000000000592ca */ /* 0x000fe200000e0000 */
[----:B------:R-:W-:Y:S01]  /*5800*/  IMAD.U32 R4, RZ, RZ, UR7 ;  /* 0x00000007ff047e24 */ /* 0x000fe2000f8e00ff */
[----:B------:R-:W-:Y:S02]  /*5810*/  USEL UR20, URZ, 0x1, UP0 ;  /* 0x00000001ff147887 */ /* 0x000fe40008000000 */
[----:B------:R-:W-:Y:S01]  /*5820*/  VOTEU.ALL UP0, P1 ;  /* 0x0000000000ff7886 */ /* 0x000fe20000800000 */
[----:B------:R-:W-:Y:S01]  /*5830*/  UPRMT UR7, UR54, 0x654, UR9 ;  /* 0x0000065436077896 */ /* 0x000fe20008000009 */
[----:B------:R-:W-:Y:S02]  /*5840*/  @!P1 R2UR UR18, R4 ;  /* 0x00000000041292ca */ /* 0x000fe400000e0000 */
[----:B------:R-:W-:Y:S04]  /*5850*/  LOP3.LUT R11, R11, UR20, RZ, 0x3c, !PT ;  /* 0x000000140b0b7c12 */ /* 0x000fe8000f8e3cff */
[----:B------:R-:W-:Y:S01]  /*5860*/  SHF.L.U32 R0, R11, 0x1f, RZ ;  /* 0x0000001f0b007819 */ /* 0x000fe200000006ff */
[----:B------:R-:W-:Y:S01]  /*5870*/  IMAD.U32 R5, RZ, RZ, UR5 ;  /* 0x00000005ff057e24 */ /* 0x000fe2000f8e00ff */
[----:B------:R-:W-:Y:S04]  /*5880*/  ULEA UR5, UR6, UR24, 0x3 ;  /* 0x0000001806057291 */ /* 0x000fe8000f8e18ff */
[----:B------:R-:W-:Y:S11]  /*5890*/  @!P1 R2UR UR19, R5 ;  /* 0x00000000051392ca */ /* 0x000ff600000e0000 */
[----:B------:R-:W-:Y:S02]  /*58a0*/  @!UPT UIADD3 URZ, UPT, UPT, URZ, URZ, URZ ;  /* 0x000000fffffff290 */ /* 0x000fe4000fffe0ff */
[----:B------:R2:W-:Y:S01]  /*58b0*/  @!UP0 UTMALDG.3D [UR8], [UR18], desc[UR22] ;  /* 0x00001608120085b4 */ /* 0x0005e20008011000 */
[----:B------:R2:W-:Y:S01]  /*58c0*/  @!P1 SYNCS.ARRIVE.TRANS64.RED.A0TR RZ, [UR4+0x1a0], R2 ;  /* 0x0001a002ffff99a7 */ /* 0x0005e20008300404 */
[----:B------:R-:W-:Y:S01]  /*58d0*/  SYNCS.ARRIVE.TRANS64.RED.A1T0 RZ, [UR7], RZ ;  /* 0x000000ffffff79a7 */ /* 0x000fe20008100407 */
[----:B------:R-:W3:Y:S02]  /*58e0*/  SYNCS.PHASECHK.TRANS64.TRYWAIT P0, [UR5+0x1b8], R0 ;  /* 0x0001b800ff0075a7 */ /* 0x000ee40008001105 */
[----:B--23--:R-:W-:Y:S05]  /*58f0*/  @!P0 BRA `(.L_x_105) ;  /* 0x0000003800bc8947 */ /* 0x00cfea0003800000 */
.L_x_221:
[----:B------:R-:W-:Y:S01]  /*5900*/  UIADD3 UR9, UPT, UPT, UR5, 0x1a0, URZ ;  /* 0x000001a005097890 */ /* 0x000fe2000fffe0ff */
[----:B--2---:R-:W-:Y:S01]  /*5910*/  @!P1 IADD3 R2, P0, PT, R12, 0x580, RZ ;  /* 0x000005800c029810 */ /* 0x004fe20007f1e0ff */
[----:B------:R-:W-:Y:S01]  /*5920*/  UPLOP3.LUT UP4, UPT, UPT, UPT, UPT, 0x80, 0x8 ;  /* 0x000000000008789c */ /* 0x000fe20003f8f070 */
[----:B------:R-:W-:Y:S01]  /*5930*/  R2UR UR22, R47 ;  /* 0x000000002f1672ca */ /* 0x000fe200000e0000 */
[----:B------:R-:W-:Y:S01]  /*5940*/  UMOV UR20, 0x0 ;  /* 0x0000000000147882 */ /* 0x000fe20000000000 */
[----:B------:R-:W-:Y:S01]  /*5950*/  UMOV UR21, 0x10000000 ;  /* 0x1000000000157882 */ /* 0x000fe20000000000 */
[----:B------:R-:W-:Y:S01]  /*5960*/  UMOV UR12, UR36 ;  /* 0x00000024000c7c82 */ /* 0x000fe20008000000 */
[----:B------:R-:W-:Y:S01]  /*5970*/  VOTEU.ALL UP0, P1 ;  /* 0x0000000000ff7886 */ /* 0x000fe20000800000 */
[----:B------:R-:W-:Y:S01]  /*5980*/  @!P1 IMAD.X R0, RZ, RZ, R13, P0 ;  /* 0x000000ffff009224 */ /* 0x000fe200000e060d */
[----:B------:R-:W-:Y:S01]  /*5990*/  R2UR UR19, R48 ;  /* 0x00000000301372ca */ /* 0x000fe200000e0000 */
[----:B------:R-:W-:Y:S01]  /*59a0*/  UMOV UR36, UR27 ;  /* 0x0000001b00247c82 */ /* 0x000fe20008000000 */
[C---:B------:R-:W-:Y:S01]  /*59b0*/  ISETP.NE.AND P0, PT, R10.reuse, 0x2, PT ;  /* 0x000000020a00780c */ /* 0x040fe20003f05270 */
[----:B------:R-:W-:Y:S02]  /*59c0*/  @!UP0 ULEA UR4, UR6, UR24, 0xc ;  /* 0x0000001806048291 */ /* 0x000fe4000f8e60ff */
[----:B------:R-:W-:Y:S01]  /*59d0*/  @!UP0 UIADD3 UR10, UPT, UPT, UR10, 0x20, URZ ;  /* 0x000000200a0a8890 */ /* 0x000fe2000fffe0ff */
[----:B------:R-:W-:Y:S01]  /*59e0*/  SEL R10, R10, RZ, P0 ;  /* 0x000000ff0a0a7207 */ /* 0x000fe20000000000 */
[----:B------:R-:W-:Y:S02]  /*59f0*/  @!UP0 UIADD3 UR8, UPT, UPT, UR4, 0x400, URZ ;  /* 0x0000040004088890 */ /* 0x000fe4000fffe0ff */
[----:B------:R-:W-:Y:S01]  /*5a00*/  UIADD3 UR4, UPT, UPT, UR6, 0x1, URZ ;  /* 0x0000000106047890 */ /* 0x000fe2000fffe0ff */
[----:B------:R-:W-:Y:S01]  /*5a10*/  @!P1 R2UR UR6, R2 ;  /* 0x00000000020692ca */ /* 0x000fe200000e0000 */
[----:B------:R-:W-:Y:S02]  /*5a20*/  UIADD3 UR30, UPT, UPT, UR13, UR22, URZ ;  /* 0x000000160d1e7290 */ /* 0x000fe4000fffe0ff */
[----:B------:R-:W-:Y:S02]  /*5a30*/  UISETP.NE.AND UP0, UPT, UR4, 0x3, UPT ;  /* 0x000000030400788c */ /* 0x000fe4000bf05270 */
[----:B------:R-:W-:Y:S02]  /*5a40*/  UIADD3 UR26, UPT, UPT, UR14, UR19, URZ ;  /* 0x000000130e1a7290 */ /* 0x000fe4000fffe0ff */
[----:B------:R-:W-:Y:S01]  /*5a50*/  USEL UR25, UR4, URZ, UP0 ;  /* 0x000000ff04197287 */ /* 0x000fe20008000000 */
[----:B------:R-:W-:Y:S01]  /*5a60*/  @!P1 R2UR UR4, R0 ;  /* 0x00000000000492ca */ /* 0x000fe200000e0000 */
[----:B------:R-:W-:Y:S01]  /*5a70*/  USEL UR18, URZ, 0x1, UP0 ;  /* 0x00000001ff127887 */ /* 0x000fe20008000000 */
[----:B------:R-:W-:Y:S01]  /*5a80*/  SEL R0, RZ, 0x1, P0 ;  /* 0x00000001ff007807 */ /* 0x000fe20000000000 */
[----:B------:R-:W-:Y:S02]  /*5a90*/  VOTEU.ALL UP0, P1 ;  /* 0x0000000000ff7886 */ /* 0x000fe40000800000 */
[----:B------:R-:W-:Y:S01]  /*5aa0*/  IMAD.U32 R4, RZ, RZ, UR6 ;  /* 0x00000006ff047e24 */ /* 0x000fe2000f8e00ff */
[----:B------:R-:W-:Y:S02]  /*5ab0*/  LOP3.LUT R9, R9, R0, RZ, 0x3c, !PT ;  /* 0x0000000009097212 */ /* 0x000fe400078e3cff */
[----:B------:R-:W-:Y:S02]  /*5ac0*/  LOP3.LUT R11, R11, UR18, RZ, 0x3c, !PT ;  /* 0x000000120b0b7c12 */ /* 0x000fe4000f8e3cff */
[----:B------:R-:W-:Y:S03]  /*5ad0*/  @!P1 R2UR UR6, R4 ;  /* 0x00000000040692ca */ /* 0x000fe600000e0000 */
[----:B------:R-:W-:Y:S01]  /*5ae0*/  IMAD.U32 R5, RZ, RZ, UR4 ;  /* 0x00000004ff057e24 */ /* 0x000fe2000f8e00ff */
[----:B------:R-:W-:Y:S04]  /*5af0*/  UPRMT UR4, UR54, 0x654, UR9 ;  /* 0x0000065436047896 */ /* 0x000fe80008000009 */
[----:B------:R-:W-:Y:S11]  /*5b00*/  @!P1 R2UR UR7, R5 ;  /* 0x00000000050792ca */ /* 0x000ff600000e0000 */
[----:B------:R-:W-:Y:S02]  /*5b10*/  @!UPT UIADD3 URZ, UPT, UPT, URZ, URZ, URZ ;  /* 0x000000fffffff290 */ /* 0x000fe4000fffe0ff */
[----:B------:R2:W-:Y:S01]  /*5b20*/  @!UP0 UTMALDG.3D [UR8], [UR6], desc[UR20] ;  /* 0x00001408060085b4 */ /* 0x0005e20008011000 */
[----:B------:R2:W-:Y:S01]  /*5b30*/  @!P1 SYNCS.ARRIVE.TRANS64.RED.A0TR RZ, [UR5+0x1a0], R3 ;  /* 0x0001a003ffff99a7 */ /* 0x0005e20008300405 */
[----:B------:R-:W-:Y:S01]  /*5b40*/  SYNCS.ARRIVE.TRANS64.RED.A1T0 RZ, [UR4], RZ ;  /* 0x000000ffffff79a7 */ /* 0x000fe20008100404 */
[----:B------:R-:W-:Y:S05]  /*5b50*/  BRA.U UP2, `(.L_x_106) ;  /* 0xfffffff102d07547 */ /* 0x000fea000b83ffff */
[----:B------:R-:W-:Y:S01]  /*5b60*/  UIADD3 UR24, UPT, UPT, UR24, 0x1b8, URZ ;  /* 0x000001b818187890 */ /* 0x000fe2000fffe0ff */
[----:B------:R-:W-:-:S03]  /*5b70*/  SHF.L.U32 R2, R11, 0x1f, RZ ;  /* 0x0000001f0b027819 */ /* 0x000fc600000006ff */
[----:B------:R-:W-:-:S09]  /*5b80*/  ULEA UR4, UR25, UR24, 0x3 ;  /* 0x0000001819047291 */ /* 0x000fd2000f8e18ff */
[----:B------:R-:W3:Y:S02]  /*5b90*/  SYNCS.PHASECHK.TRANS64.TRYWAIT P0, [UR4], R2 ;  /* 0x00000002ff0075a7 */ /* 0x000ee40008001104 */
[----:B---3--:R-:W-:Y:S05]  /*5ba0*/  @!P0 BRA `(.L_x_107) ;  /* 0x0000003800288947 */ /* 0x008fea0003800000 */
.L_x_223:
[----:B------:R-:W-:-:S04]  /*5bb0*/  UIADD3 UR4, UPT, UPT, UR25, 0x1, URZ ;  /* 0x0000000119047890 */ /* 0x000fc8000fffe0ff */
[----:B------:R-:W-:-:S04]  /*5bc0*/  UISETP.NE.AND UP0, UPT, UR4, 0x3, UPT ;  /* 0x000000030400788c */ /* 0x000fc8000bf05270 */
[----:B--2---:R-:W-:Y:S02]  /*5bd0*/  USEL UR6, URZ, 0x1, UP0 ;  /* 0x00000001ff067887 */ /* 0x004fe40008000000 */
[----:B------:R-:W-:-:S04]  /*5be0*/  USEL UR4, UR4, URZ, UP0 ;  /* 0x000000ff04047287 */ /* 0x000fc80008000000 */
[----:B------:R-:W-:Y:S01]  /*5bf0*/  ULEA UR5, UR4, UR24, 0x3 ;  /* 0x0000001804057291 */ /* 0x000fe2000f8e18ff */
[----:B------:R-:W-:-:S04]  /*5c00*/  LOP3.LUT R11, R11, UR6, RZ, 0x3c, !PT ;  /* 0x000000060b0b7c12 */ /* 0x000fc8000f8e3cff */
[----:B---3--:R-:W-:-:S04]  /*5c10*/  SHF.L.U32 R2, R11, 0x1f, RZ ;  /* 0x0000001f0b027819 */ /* 0x008fc800000006ff */
[----:B------:R-:W2:Y:S02]  /*5c20*/  SYNCS.PHASECHK.TRANS64.TRYWAIT P0, [UR5], R2 ;  /* 0x00000002ff0075a7 */ /* 0x000ea40008001105 */
[----:B--2---:R-:W-:Y:S05]  /*5c30*/  @!P0 BRA `(.L_x_108) ;  /* 0x00000038001c8947 */ /* 0x004fea0003800000 */
.L_x_225:
[----:B------:R-:W-:-:S04]  /*5c40*/  UIADD3 UR4, UPT, UPT, UR4, 0x1, URZ ;  /* 0x0000000104047890 */ /* 0x000fc8000fffe0ff */
[----:B------:R-:W-:-:S04]  /*5c50*/  UISETP.NE.AND UP0, UPT, UR4, 0x3, UPT ;  /* 0x000000030400788c */ /* 0x000fc8000bf05270 */
[----:B------:R-:W-:Y:S02]  /*5c60*/  USEL UR5, URZ, 0x1, UP0 ;  /* 0x00000001ff057887 */ /* 0x000fe40008000000 */
[----:B------:R-:W-:-:S04]  /*5c70*/  USEL UR4, UR4, URZ, UP0 ;  /* 0x000000ff04047287 */ /* 0x000fc80008000000 */
[----:B------:R-:W-:Y:S01]  /*5c80*/  ULEA UR4, UR4, UR24, 0x3 ;  /* 0x0000001804047291 */ /* 0x000fe2000f8e18ff */
[----:B--2---:R-:W-:-:S04]  /*5c90*/  LOP3.LUT R2, R11, UR5, RZ, 0x3c, !PT ;  /* 0x000000050b027c12 */ /* 0x004fc8000f8e3cff */
[----:B------:R-:W-:Y:S01]  /*5ca0*/  SHF.L.U32 R2, R2, 0x1f, RZ ;  /* 0x0000001f02027819 */ /* 0x000fe200000006ff */
[----:B------:R-:W-:-:S07]  /*5cb0*/  IMAD.U32 R0, RZ, RZ, UR4 ;  /* 0x00000004ff007e24 */ /* 0x000fce000f8e00ff */
.L_x_109:
[----:B--2---:R2:W3:Y:S02]  /*5cc0*/  SYNCS.PHASECHK.TRANS64.TRYWAIT P0, [R0+URZ], R2 ;  /* 0x00000002000075a7 */ /* 0x0044e400080011ff */
[----:B---3--:R-:W-:Y:S05]  /*5cd0*/  @!P0 NANOSLEEP.SYNCS 0x989680 ;  /* 0x009896800000895d */ /* 0x008fea0003900000 */
[----:B------:R-:W3:Y:S02]  /*5ce0*/  @!P0 SYNCS.PHASECHK.TRANS64 P0, [R0+URZ], R2 ;  /* 0x00000002000085a7 */ /* 0x000ee400080010ff */
[----:B-1-3--:R-:W-:Y:S05]  /*5cf0*/  @P0 EXIT ;  /* 0x000000000000094d */ /* 0x00afea0003800000 */
[----:B------:R-:W-:Y:S05]  /*5d00*/  BRA `(.L_x_109) ;  /* 0xfffffffc00ec7947 */ /* 0x000fea000383ffff */
.L_x_97:
[----:B------:R-:W-:-:S06]  /*5d10*/  UISETP.GE.AND UP0, UPT, UR18, 0x4, UPT ;  /* 0x000000041200788c */ /* 0x000fcc000bf06270 */
[----:B------:R-:W-:-:S13]  /*5d20*/  PLOP3.LUT P0, PT, PT, PT, UP0, 0x80, 0x8 ;  /* 0x000000000008781c */ /* 0x000fda0003f0f008 */
[----:B-1----:R-:W-:Y:S05]  /*5d30*/  @!P0 EXIT ;  /* 0x000000000000894d */ /* 0x002fea0003800000 */
[----:B------:R-:W-:Y:S01]  /*5d40*/  BAR.SYNC.DEFER_BLOCKING 0x6, 0xa0 ;  /* 0x0182800000007b1d */ /* 0x000fe20000010000 */
[C---:B------:R-:W-:Y:S01]  /*5d50*/  IMAD.SHL.U32 R3, R55.reuse, 0x20, RZ ;  /* 0x0000002037037824 */ /* 0x040fe200078e00ff */
[C---:B------:R-:W-:Y:S01]  /*5d60*/  LOP3.LUT P0, RZ, R55.reuse, 0x4, RZ, 0xc0, !PT ;  /* 0x0000000437ff7812 */ /* 0x040fe2000780c0ff */
[C---:B------:R-:W-:Y:S01]  /*5d70*/  IMAD.SHL.U32 R2, R55.reuse, 0x10, RZ ;  /* 0x0000001037027824 */ /* 0x040fe200078e00ff */
[----:B------:R-:W-:Y:S01]  /*5d80*/  CS2R R52, SRZ ;  /* 0x0000000000347805 */ /* 0x000fe2000001ff00 */
[----:B------:R-:W-:Y:S01]  /*5d90*/  IMAD.SHL.U32 R44, R55, 0x4, RZ ;  /* 0x00000004372c7824 */ /* 0x000fe200078e00ff */
[----:B------:R-:W-:Y:S01]  /*5da0*/  UMOV UR44, 0x400 ;  /* 0x00000400002c7882 */ /* 0x000fe20000000000 */
[----:B------:R-:W1:Y:S01]  /*5db0*/  LDCU.64 UR4, c[0x0][0x890] ;  /* 0x00011200ff0477ac */ /* 0x000e620008000a00 */
[----:B------:R-:W2:Y:S01]  /*5dc0*/  LDC.64 R42, c[0x0][0x8b0] ;  /* 0x00022c00ff2a7b82 */ /* 0x000ea20000000a00 */
[----:B------:R-:W-:Y:S01]  /*5dd0*/  LOP3.LUT R4, R3, 0xc0, RZ, 0xc0, !PT ;  /* 0x000000c003047812 */ /* 0x000fe200078ec0ff */
[----:B------:R-:W-:Y:S01]  /*5de0*/  IMAD.U32 R23, R55, 0x10000, RZ ;  /* 0x0001000037177824 */ /* 0x000fe200078e00ff */
[----:B------:R-:W-:Y:S01]  /*5df0*/  ULEA UR44, UR54, UR44, 0x18 ;  /* 0x0000002c362c7291 */ /* 0x000fe2000f8ec0ff */
[----:B------:R-:W-:Y:S01]  /*5e00*/  LOP3.LUT R2, R2, 0x600, RZ, 0xc0, !PT ;  /* 0x0000060002027812 */ /* 0x000fe200078ec0ff */
[----:B------:R-:W-:Y:S01]  /*5e10*/  IMAD.MOV.U32 R54, RZ, RZ, 0x10 ;  /* 0x00000010ff367424 */ /* 0x000fe200078e00ff */
[----:B------:R-:W-:Y:S01]  /*5e20*/  LOP3.LUT R44, R4, 0x18, R44, 0xf8, !PT ;  /* 0x00000018042c7812 */ /* 0x000fe200078ef82c */
[----:B------:R-:W-:Y:S01]  /*5e30*/  IMAD.MOV.U32 R22, RZ, RZ, RZ ;  /* 0x000000ffff167224 */ /* 0x000fe200078e00ff */
[----:B------:R-:W3:Y:S01]  /*5e40*/  LDC.64 R40, c[0x0][0x8a8] ;  /* 0x00022a00ff287b82 */ /* 0x000ee20000000a00 */
[----:B------:R-:W-:Y:S01]  /*5e50*/  SHF.R.U32.HI R4, RZ, 0x1, R55 ;  /* 0x00000001ff047819 */ /* 0x000fe20000011637 */
[----:B------:R-:W-:Y:S01]  /*5e60*/  IMAD.MOV.U32 R51, RZ, RZ, RZ ;  /* 0x000000ffff337224 */ /* 0x000fe200078e00ff */
[----:B------:R-:W-:Y:S01]  /*5e70*/  LOP3.LUT R2, R2, 0x20, R3, 0xf8, !PT ;  /* 0x0000002002027812 */ /* 0x000fe200078ef803 */
[----:B------:R-:W4:Y:S01]  /*5e80*/  LDCU UR63, c[0x0][0x370] ;  /* 0x00006e00ff3f77ac */ /* 0x000f220008000800 */
[----:B------:R-:W-:-:S02]  /*5e90*/  LOP3.LUT R23, R23, 0x600000, RZ, 0xc0, !PT ;  /* 0x0060000017177812 */ /* 0x000fc400078ec0ff */
[----:B------:R-:W-:Y:S01]  /*5ea0*/  LOP3.LUT R44, R44, 0x8, R4, 0x78, !PT ;  /* 0x000000082c2c7812 */ /* 0x000fe200078e7804 */
[----:B------:R-:W4:Y:S01]  /*5eb0*/  LDS R0, [UR44+0x290] ;  /* 0x0002902cff007984 */ /* 0x000f220008000800 */
[----:B-1----:R-:W-:Y:S01]  /*5ec0*/  IMAD.U32 R57, RZ, RZ, UR4 ;  /* 0x00000004ff397e24 */ /* 0x002fe2000f8e00ff */
[----:B------:R-:W-:Y:S01]  /*5ed0*/  UIADD3 UR4, UPT, UPT, UR44, 0x400, URZ ;  /* 0x000004002c047890 */ /* 0x000fe2000fffe0ff */
[----:B------:R-:W-:Y:S01]  /*5ee0*/  LOP3.LUT R2, R2, 0x100, R3, 0xf8, !PT ;  /* 0x0000010002027812 */ /* 0x000fe200078ef803 */
[----:B------:R-:W-:Y:S01]  /*5ef0*/  IMAD.U32 R56, RZ, RZ, UR5 ;  /* 0x00000005ff387e24 */ /* 0x000fe2000f8e00ff */
[----:B------:R-:W-:Y:S01]  /*5f00*/  LOP3.LUT R55, R55, 0x60, RZ, 0xc0, !PT ;  /* 0x0000006037377812 */ /* 0x000fe200078ec0ff */
[----:B------:R-:W1:Y:S01]  /*5f10*/  LDCU UR43, c[0x0][0xb0c] ;  /* 0x00016180ff2b77ac */ /* 0x000e620008000800 */
[----:B------:R-:W-:Y:S01]  /*5f20*/  LOP3.LUT R44, R2, R44, RZ, 0xfc, !PT ;  /* 0x0000002c022c7212 */ /* 0x000fe200078efcff */
[----:B------:R-:W-:Y:S01]  /*5f30*/  IMAD.U32 R59, RZ, RZ, UR4 ;  /* 0x00000004ff3b7e24 */ /* 0x000fe2000f8e00ff */
[----:B------:R-:W-:Y:S01]  /*5f40*/  SEL R54, R54, 0xfffffff0, !P0 ;  /* 0xfffffff036367807 */ /* 0x000fe20004000000 */
[----:B------:R-:W1:Y:S01]  /*5f50*/  LDCU UR39, c[0x0][0xb30] ;  /* 0x00016600ff2777ac */ /* 0x000e620008000800 */
[----:B------:R-:W1:Y:S01]  /*5f60*/  LDCU.64 UR60, c[0x0][0x888] ;  /* 0x00011100ff3c77ac */ /* 0x000e620008000a00 */
[----:B------:R-:W1:Y:S01]  /*5f70*/  LDCU.64 UR40, c[0x0][0xb28] ;  /* 0x00016500ff2877ac */ /* 0x000e620008000a00 */
[----:B------:R-:W1:Y:S01]  /*5f80*/  LDCU.128 UR56, c[0x0][0xb10] ;  /* 0x00016200ff3877ac */ /* 0x000e620008000c00 */
[----:B------:R-:W1:Y:S01]  /*5f90*/  LDCU UR62, c[0x0][0x374] ;  /* 0x00006e80ff3e77ac */ /* 0x000e620008000800 */
[----:B------:R-:W-:Y:S01]  /*5fa0*/  UMOV UR55, 0x1 ;  /* 0x0000000100377882 */ /* 0x000fe20000000000 */
[----:B------:R-:W-:Y:S01]  /*5fb0*/  UMOV UR46, URZ ;  /* 0x000000ff002e7c82 */ /* 0x000fe20008000000 */
[----:B------:R-:W-:Y:S01]  /*5fc0*/  UMOV UR53, URZ ;  /* 0x000000ff00357c82 */ /* 0x000fe20008000000 */
[----:B------:R-:W-:Y:S01]  /*5fd0*/  UMOV UR52, URZ ;  /* 0x000000ff00347c82 */ /* 0x000fe20008000000 */
[----:B-1234-:R-:W-:-:S07]  /*5fe0*/  IMAD.IADD R23, R0, 0x1, R23 ;  /* 0x0000000100177824 */ /* 0x01efce00078e0217 */
.L_x_140:
[C---:B------:R-:W-:Y:S02]  /*5ff0*/  LEA R0, R51.reuse, UR44, 0x3 ;  /* 0x0000002c33007c11 */ /* 0x040fe4000f8e18ff */
[----:B------:R-:W-:Y:S02]  /*6000*/  SHF.L.U32 R2, R52, 0x1f, RZ ;  /* 0x0000001f34027819 */ /* 0x000fe400000006ff */
[----:B-1----:R-:W-:Y:S02]  /*6010*/  LEA R4, R51, UR44, 0x4 ;  /* 0x0000002c33047c11 */ /* 0x002fe4000f8e20ff */
[----:B------:R-:W1:Y:S02]  /*6020*/  SYNCS.PHASECHK.TRANS64.TRYWAIT P0, [R0+URZ+0x1e0], R2 ;  /* 0x0001e002000075a7 */ /* 0x000e6400080011ff */
[----:B-1----:R-:W-:Y:S05]  /*6030*/  @!P0 BRA `(.L_x_110) ;  /* 0x0000003400348947 */ /* 0x002fea0003800000 */
.L_x_226:
[----:B------:R-:W-:Y:S01]  /*6040*/  R2UR UR7, R58 ;  /* 0x000000003a0772ca */ /* 0x000fe200000e0000 */
[----:B------:R-:W2:Y:S01]  /*6050*/  LDS.128 R4, [R4+0x270] ;  /* 0x0002700004047984 */ /* 0x000ea20000000c00 */
[----:B-1----:R-:W-:Y:S01]  /*6060*/  VIADD R0, R0, 0x1f0 ;  /* 0x000001f000007836 */ /* 0x002fe20000000000 */
[----:B------:R-:W-:Y:S04]  /*6070*/  UISETP.GE.AND UP0, UPT, UR42, 0x1, UPT ;  /* 0x000000012a00788c */ /* 0x000fe8000bf06270 */
[----:B------:R-:W-:Y:S01]  /*6080*/  PRMT R0, RZ, 0x654, R0 ;  /* 0x00000654ff007816 */ /* 0x000fe20000000000 */
[----:B------:R-:W-:Y:S01]  /*6090*/  @!PT LDS RZ, [RZ] ;  /* 0x00000000fffff984 */ /* 0x000fe20000000800 */
[----:B------:R-:W-:Y:S01]  /*60a0*/  @!PT LDS RZ, [RZ] ;  /* 0x00000000fffff984 */ /* 0x000fe20000000800 */
[----:B------:R-:W-:Y:S01]  /*60b0*/  @!PT LDS RZ, [RZ] ;  /* 0x00000000fffff984 */ /* 0x000fe20000000800 */
[----:B------:R-:W-:Y:S01]  /*60c0*/  @!PT LDS RZ, [RZ] ;  /* 0x00000000fffff984 */ /* 0x000fe20000000800 */
[----:B------:R1:W-:Y:S06]  /*60d0*/  MEMBAR.ALL.CTA ;  /* 0x0000000000007992 */ /* 0x0003ec0000008000 */
[----:B-1----:R-:W1:Y:S02]  /*60e0*/  FENCE.VIEW.ASYNC.S ;  /* 0x00000000000073c6 */ /* 0x002e640000000000 */
[----:B-1----:R1:W-:Y:S01]  /*60f0*/  SYNCS.ARRIVE.TRANS64.RED.A1T0 RZ, [R0+URZ], RZ ;  /* 0x000000ff00ff79a7 */ /* 0x0023e200081004ff */
[----:B--2---:R-:W-:Y:S11]  /*6100*/  LOP3.LUT P0, RZ, R6, 0x1, RZ, 0xc0, !PT ;  /* 0x0000000106ff7812 */ /* 0x004ff6000780c0ff */
[----:B------:R-:W-:Y:S02]  /*6110*/  @!UPT UIADD3 URZ, UPT, UPT, URZ, URZ, URZ ;  /* 0x000000fffffff290 */ /* 0x000fe4000fffe0ff */
[----:B------:R-:W-:Y:S01]  /*6120*/  VOTEU.ANY UP1, P0 ;  /* 0x0000000000ff7886 */ /* 0x000fe20000020100 */
[----:B------:R-:W-:Y:S01]  /*6130*/  PLOP3.LUT P0, PT, PT, PT, UP1, 0x80, 0x8 ;  /* 0x000000000008781c */ /* 0x000fe20003f0f018 */
[----:B------:R-:W-:Y:S06]  /*6140*/  UP2UR UR4, UPR, URZ, 0x2 ;  /* 0x00000002ff047883 */ /* 0x000fec0008000000 */
[----:B------:R-:W-:Y:S06]  /*6150*/  IMAD.U32 R60, RZ, RZ, UR4 ;  /* 0x00000004ff3c7e24 */ /* 0x000fec000f8e00ff */
[----:B------:R-:W-:Y:S02]  /*6160*/  @P0 SHF.R.U32.HI R2, RZ, 0x10, R5 ;  /* 0x00000010ff020819 */ /* 0x000fe40000011605 */
[----:B------:R-:W-:Y:S02]  /*6170*/  @P0 MOV R3, R4 ;  /* 0x0000000400030202 */ /* 0x000fe40000000f00 */
[----:B------:R-:W-:Y:S02]  /*6180*/  @P0 R2UR UR4, R2 ;  /* 0x00000000020402ca */ /* 0x000fe400000e0000 */
[----:B------:R-:W-:Y:S02]  /*6190*/  @P0 LOP3.LUT R4, R5, 0xffff, RZ, 0xc0, !PT ;  /* 0x0000ffff05040812 */ /* 0x000fe400078ec0ff */
[----:B------:R-:W-:Y:S02]  /*61a0*/  @P0 R2UR UR6, R3 ;  /* 0x00000000030602ca */ /* 0x000fe400000e0000 */
[----:B------:R-:W-:Y:S07]  /*61b0*/  @P0 R2UR UR5, R4 ;  /* 0x00000000040502ca */ /* 0x000fee00000e0000 */
[----:B------:R-:W-:Y:S02]  /*61c0*/  @UP1 UMOV UR7, UR4 ;  /* 0x0000000400071c82 */ /* 0x000fe40008000000 */
[----:B------:R-:W-:Y:S02]  /*61d0*/  IMAD.U32 R58, RZ, RZ, UR7 ;  /* 0x00000007ff3a7e24 */ /* 0x000fe4000f8e00ff */
[----:B------:R-:W-:Y:S02]  /*61e0*/  @UP1 UMOV UR38, UR6 ;  /* 0x0000000600261c82 */ /* 0x000fe40008000000 */
[----:B------:R-:W-:Y:S01]  /*61f0*/  @UP1 UMOV UR37, UR5 ;  /* 0x0000000500251c82 */ /* 0x000fe20008000000 */
[----:B-1----:R-:W-:Y:S05]  /*6200*/  BRA.U !UP0, `(.L_x_111) ;  /* 0x0000000108cc7547 */ /* 0x002fea000b800000 */
[----:B------:R-:W1:Y:S01]  /*6210*/  LDCU UR12, c[0x0][0xb20] ;  /* 0x00016400ff0c77ac */ /* 0x000e620008000800 */
[----:B------:R-:W-:Y:S02]  /*6220*/  UIMAD.WIDE.U32 UR4, UR62, UR59, URZ ;  /* 0x0000003b3e0472a5 */ /* 0x000fe4000f8e00ff */
[----:B------:R-:W-:Y:S02]  /*6230*/  UIMAD.WIDE.U32 UR6, UR63, UR56, URZ ;  /* 0x000000383f0672a5 */ /* 0x000fe4000f8e00ff */
[----:B------:R-:W-:Y:S02]  /*6240*/  UISETP.NE.AND UP0, UPT, UR58, 0x1, UPT ;  /* 0x000000013a00788c */ /* 0x000fe4000bf05270 */
[----:B------:R-:W-:Y:S02]  /*6250*/  UIMAD.WIDE.U32 UR8, UR37, UR59, URZ ;  /* 0x0000003b250872a5 */ /* 0x000fe4000f8e00ff */
[----:B------:R-:W-:Y:S02]  /*6260*/  UIMAD.WIDE.U32 UR10, UR38, UR56, URZ ;  /* 0x00000038260a72a5 */ /* 0x000fe4000f8e00ff */
[----:B------:R-:W-:Y:S02]  /*6270*/  UISETP.NE.AND UP1, UPT, UR43, 0x1, UPT ;  /* 0x000000012b00788c */ /* 0x000fe4000bf25270 */
[----:B------:R-:W-:Y:S01]  /*6280*/  UISETP.NE.AND UP2, UPT, UR42, 0x1, UPT ;  /* 0x000000012a00788c */ /* 0x000fe2000bf45270 */
[----:B------:R-:W-:Y:S02]  /*6290*/  UMOV UR4, UR5 ;  /* 0x0000000500047c82 */ /* 0x000fe40008000000 */
[----:B-1----:R-:W-:Y:S03]  /*62a0*/  USHF.R.U32.HI UR5, URZ, UR12, UR4 ;  /* 0x0000000cff057299 */ /* 0x002fe60008011604 */
[----:B------:R-:W-:Y:S02]  /*62b0*/  UMOV UR4, UR7 ;  /* 0x0000000700047c82 */ /* 0x000fe40008000000 */
[----:B------:R-:W-:Y:S02]  /*62c0*/  USHF.R.U32.HI UR7, URZ, UR57, UR4 ;  /* 0x00000039ff077299 */ /* 0x000fe40008011604 */
[----:B------:R-:W-:Y:S02]  /*62d0*/  USEL UR4, UR62, UR5, !UP0 ;  /* 0x000000053e047287 */ /* 0x000fe4000c000000 */
[----:B------:R-:W-:Y:S01]  /*62e0*/  USEL UR7, UR63, UR7, !UP1 ;  /* 0x000000073f077287 */ /* 0x000fe2000c800000 */
[----:B------:R-:W-:Y:S01]  /*62f0*/  UMOV UR5, UR9 ;  /* 0x0000000900057c82 */ /* 0x000fe20008000000 */
[----:B------:R-:W-:Y:S02]  /*6300*/  UIMAD.WIDE.U32 UR8, UR4, UR40, URZ ;  /* 0x00000028040872a5 */ /* 0x000fe4000f8e00ff */
[----:B------:R-:W-:Y:S03]  /*6310*/  USHF.R.U32.HI UR6, URZ, UR12, UR5 ;  /* 0x0000000cff067299 */ /* 0x000fe60008011605 */
[----:B------:R-:W-:Y:S01]  /*6320*/  UMOV UR5, UR11 ;  /* 0x0000000b00057c82 */ /* 0x000fe20008000000 */
[----:B------:R-:W-:Y:S02]  /*6330*/  UIMAD.WIDE.U32 UR10, UR7, UR40, URZ ;  /* 0x00000028070a72a5 */ /* 0x000fe4000f8e00ff */
[----:B------:R-:W-:Y:S02]  /*6340*/  USHF.R.U32.HI UR12, URZ, UR57, UR5 ;  /* 0x00000039ff0c7299 */ /* 0x000fe40008011605 */
[----:B------:R-:W-:Y:S01]  /*6350*/  USEL UR6, UR37, UR6, !UP0 ;  /* 0x0000000625067287 */ /* 0x000fe2000c000000 */
[----:B------:R-:W-:Y:S02]  /*6360*/  UMOV UR5, UR9 ;  /* 0x0000000900057c82 */ /* 0x000fe40008000000 */
[----:B------:R-:W-:Y:S01]  /*6370*/  UMOV UR10, UR11 ;  /* 0x0000000b000a7c82 */ /* 0x000fe20008000000 */
[----:B------:R-:W-:Y:S02]  /*6380*/  @UP2 USHF.R.U32.HI UR4, URZ, UR41, UR5 ;  /* 0x00000029ff042299 */ /* 0x000fe40008011605 */
[----:B------:R-:W-:Y:S02]  /*6390*/  @UP2 USHF.R.U32.HI UR7, URZ, UR41, UR10 ;  /* 0x00000029ff072299 */ /* 0x000fe4000801160a */
[----:B------:R-:W-:Y:S02]  /*63a0*/  UIMAD UR4, UR42, UR4, URZ ;  /* 0x000000042a0472a4 */ /* 0x000fe4000f8e02ff */
[----:B------:R-:W-:Y:S02]  /*63b0*/  UIMAD.WIDE.U32 UR10, UR6, UR40, URZ ;  /* 0x00000028060a72a5 */ /* 0x000fe4000f8e00ff */
[----:B------:R-:W-:Y:S02]  /*63c0*/  USEL UR5, UR38, UR12, !UP1 ;  /* 0x0000000c26057287 */ /* 0x000fe4000c800000 */
[----:B------:R-:W-:Y:S02]  /*63d0*/  UIMAD UR8, UR42, UR7, URZ ;  /* 0x000000072a0872a4 */ /* 0x000fe4000f8e02ff */
[----:B------:R-:W-:Y:S03]  /*63e0*/  UISETP.GE.AND UP0, UPT, UR6, UR4, UPT ;  /* 0x000000040600728c */ /* 0x000fe6000bf06270 */
[----:B------:R-:W-:Y:S01]  /*63f0*/  UMOV UR4, UR11 ;  /* 0x0000000b00047c82 */ /* 0x000fe20008000000 */
[----:B------:R-:W-:Y:S02]  /*6400*/  UISETP.GE.OR UP0, UPT, UR5, UR8, UP0 ;  /* 0x000000080500728c */ /* 0x000fe40008706670 */
[----:B------:R-:W-:Y:S02]  /*6410*/  USHF.R.U32.HI UR4, URZ, UR41, UR4 ;  /* 0x00000029ff047299 */ /* 0x000fe40008011604 */
[----:B------:R-:W-:Y:S02]  /*6420*/  UIMAD.WIDE.U32 UR8, UR5, UR40, URZ ;  /* 0x00000028050872a5 */ /* 0x000fe4000f8e00ff */
[----:B------:R-:W-:Y:S02]  /*6430*/  USEL UR11, UR6, UR4, !UP2 ;  /* 0x00000004060b7287 */ /* 0x000fe4000d000000 */
[----:B------:R-:W-:Y:S02]  /*6440*/  UIADD3 UR8, UPT, UPT, -UR5, URZ, URZ ;  /* 0x000000ff05087290 */ /* 0x000fe4000fffe1ff */
[----:B------:R-:W-:Y:S01]  /*6450*/  UIADD3 UR10, UPT, UPT, -UR11, URZ, URZ ;  /* 0x000000ff0b0a7290 */ /* 0x000fe2000fffe1ff */
[----:B------:R-:W-:Y:S01]  /*6460*/  @!UP0 UMOV UR4, UR9 ;  /* 0x0000000900048c82 */ /* 0x000fe20008000000 */
[----:B------:R-:W-:Y:S02]  /*6470*/  UIADD3 UR9, UPT, UPT, -UR6, URZ, URZ ;  /* 0x000000ff06097290 */ /* 0x000fe4000fffe1ff */
[----:B------:R-:W-:Y:S02]  /*6480*/  @!UP0 USHF.R.U32.HI UR4, URZ, UR41, UR4 ;  /* 0x00000029ff048299 */ /* 0x000fe40008011604 */
[----:B------:R-:W-:Y:S02]  /*6490*/  UIMAD UR10, UR42, UR10, UR6 ;  /* 0x0000000a2a0a72a4 */ /* 0x000fe4000f8e0206 */
[----:B------:R-:W-:Y:S04]  /*64a0*/  @!UP0 USEL UR4, UR5, UR4, !UP2 ;  /* 0x0000000405048287 */ /* 0x000fe8000d000000 */
[----:B------:R-:W-:Y:S02]  /*64b0*/  @!UP0 UIMAD UR10, UR7, UR10, UR4 ;  /* 0x0000000a070a82a4 */ /* 0x000fe4000f8e0204 */
[----:B------:R-:W-:Y:S02]  /*64c0*/  @!UP0 UIADD3 UR11, UPT, UPT, UR11, -UR4, URZ ;  /* 0x800000040b0b8290 */ /* 0x000fe4000fffe0ff */
[----:B------:R-:W-:Y:S02]  /*64d0*/  UIMAD UR7, UR43, UR8, UR38 ;  /* 0x000000082b0772a4 */ /* 0x000fe4000f8e0226 */
[----:B------:R-:W-:Y:S02]  /*64e0*/  @!UP0 UIMAD UR6, UR11, UR42, UR5 ;  /* 0x0000002a0b0682a4 */ /* 0x000fe4000f8e0205 */
[----:B------:R-:W-:Y:S01]  /*64f0*/  UIMAD UR4, UR58, UR9, UR37 ;  /* 0x000000093a0472a4 */ /* 0x000fe2000f8e0225 */
[----:B------:R-:W-:Y:S02]  /*6500*/  @!UP0 UMOV UR5, UR10 ;  /* 0x0000000a00058c82 */ /* 0x000fe40008000000 */
[----:B------:R-:W-:Y:S02]  /*6510*/  UIMAD UR38, UR5, UR43, UR7 ;  /* 0x0000002b052672a4 */ /* 0x000fe4000f8e0207 */
[----:B------:R-:W-:Y:S11]  /*6520*/  UIMAD UR37, UR6, UR58, UR4 ;  /* 0x0000003a062572a4 */ /* 0x000ff6000f8e0204 */
[----:B------:R-:W-:Y:S01]  /*6530*/  @!UPT UIADD3 URZ, UPT, UPT, URZ, URZ, URZ ;  /* 0x000000fffffff290 */ /* 0x000fe2000fffe0ff */
.L_x_111:
[----:B------:R-:W-:Y:S01]  /*6540*/  UISETP.NE.AND UP0, UPT, UR39, 0x1, UPT ;  /* 0x000000012700788c */ /* 0x000fe2000bf05270 */
[----:B------:R-:W-:Y:S01]  /*6550*/  R2UR UR11, R59 ;  /* 0x000000003b0b72ca */ /* 0x000fe200000e0000 */
[----:B------:R-:W-:Y:S01]  /*6560*/  USHF.L.U32 UR50, UR26, 0x6, URZ ;  /* 0x000000061a327899 */ /* 0x000fe200080006ff */
[----:B------:R-:W-:Y:S01]  /*6570*/  IADD3 R51, PT, PT, R51, 0x1, RZ ;  /* 0x0000000133337810 */ /* 0x000fe20007ffe0ff */
[----:B------:R-:W-:Y:S07]  /*6580*/  USHF.L.U32 UR49, UR30, 0x6, URZ ;  /* 0x000000061e317899 */ /* 0x000fee00080006ff */
[----:B------:R-:W1:Y:S01]  /*6590*/  @!UP0 LDCU.128 UR12, c[0x0][0xb10] ;  /* 0x00016200ff0c87ac */ /* 0x000e620008000c00 */
[----:B------:R-:W2:Y:S01]  /*65a0*/  @!UP0 LDCU UR5, c[0x0][0xb0c] ;  /* 0x00016180ff0587ac */ /* 0x000ea20008000800 */
[----:B------:R-:W3:Y:S01]  /*65b0*/  @!UP0 LDCU UR10, c[0x0][0xb20] ;  /* 0x00016400ff0a87ac */ /* 0x000ee20008000800 */
[----:B-1----:R-:W-:Y:S02]  /*65c0*/  UIMAD.WIDE.U32 UR8, UR38, UR12, URZ ;  /* 0x0000000c260872a5 */ /* 0x002fe4000f8e00ff */
[----:B------:R-:W-:Y:S02]  /*65d0*/  UIMAD.WIDE.U32 UR6, UR37, UR15, URZ ;  /* 0x0000000f250672a5 */ /* 0x000fe4000f8e00ff */
[----:B------:R-:W-:Y:S03]  /*65e0*/  @!UP0 UISETP.NE.AND UP1, UPT, UR14, 0x1, UPT ;  /* 0x000000010e00888c */ /* 0x000fe6000bf25270 */
[----:B------:R-:W-:Y:S01]  /*65f0*/  @!UP0 UMOV UR4, UR9 ;  /* 0x0000000900048c82 */ /* 0x000fe20008000000 */
[----:B--2---:R-:W-:Y:S02]  /*6600*/  @!UP0 UISETP.NE.AND UP2, UPT, UR5, 0x1, UPT ;  /* 0x000000010500888c */ /* 0x004fe4000bf45270 */
[----:B------:R-:W-:Y:S01]  /*6610*/  @!UP0 USHF.R.U32.HI UR4, URZ, UR13, UR4 ;  /* 0x0000000dff048299 */ /* 0x000fe20008011604 */
[----:B------:R-:W-:Y:S02]  /*6620*/  @!UP0 UMOV UR6, UR7 ;  /* 0x0000000700068c82 */ /* 0x000fe40008000000 */
[----:B---3--:R-:W-:Y:S02]  /*6630*/  @!UP0 USHF.R.U32.HI UR6, URZ, UR10, UR6 ;  /* 0x0000000aff068299 */ /* 0x008fe40008011606 */
[----:B------:R-:W-:Y:S02]  /*6640*/  @!UP0 USEL UR7, UR38, UR4, !UP2 ;  /* 0x0000000426078287 */ /* 0x000fe4000d000000 */
[----:B------:R-:W-:Y:S04]  /*6650*/  @!UP0 USEL UR6, UR37, UR6, !UP1 ;  /* 0x0000000625068287 */ /* 0x000fe8000c800000 */
[----:B------:R-:W-:Y:S02]  /*6660*/  @!UP0 UIADD3 UR4, UPT, UPT, -UR7, UR6, URZ ;  /* 0x0000000607048290 */ /* 0x000fe4000fffe1ff */
[----:B------:R-:W-:Y:S02]  /*6670*/  @!UP0 UIADD3 UR6, UPT, UPT, UR7, -UR6, URZ ;  /* 0x8000000607068290 */ /* 0x000fe4000fffe0ff */
[----:B------:R-:W-:Y:S02]  /*6680*/  @!UP0 UIMAD UR38, UR4, UR5, UR38 ;  /* 0x00000005042682a4 */ /* 0x000fe4000f8e0226 */
[----:B------:R-:W-:Y:S02]  /*6690*/  @!UP0 UIMAD UR37, UR6, UR14, UR37 ;  /* 0x0000000e062582a4 */ /* 0x000fe4000f8e0225 */
[----:B------:R-:W-:Y:S09]  /*66a0*/  ULOP3.LUT UP0, URZ, UR11, 0x1b0, URZ, 0xc0, !UPT ;  /* 0x000001b00bff7892 */ /* 0x000ff2000f80c0ff */
[----:B------:R-:W-:Y:S05]  /*66b0*/  BRA.U !UP0, `(.L_x_112) ;  /* 0x00000001087c7547 */ /* 0x000fea000b800000 */
[----:B------:R-:W1:Y:S01]  /*66c0*/  LDCU.64 UR8, c[0x4][0x80] ;  /* 0x01001000ff0877ac */ /* 0x000e620008000a00 */
[----:B------:R-:W-:Y:S01]  /*66d0*/  MOV R2, 0x0 ;  /* 0x0000000000027802 */ /* 0x000fe20000000f00 */
[----:B------:R-:W-:Y:S02]  /*66e0*/  HFMA2 R12, -RZ, RZ, 0, 5.9604644775390625e-08 ;  /* 0x00000001ff0c7431 */ /* 0x000fe400000001ff */
[----:B------:R-:W-:Y:S01]  /*66f0*/  IMAD.MOV.U32 R8, RZ, RZ, 0x70 ;  /* 0x00000070ff087424 */ /* 0x000fe200078e00ff */
[----:B------:R2:W3:Y:S01]  /*6700*/  LDC.64 R14, c[0x4][R2] ;  /* 0x01000000020e7b82 */ /* 0x0004e20000000a00 */
[----:B------:R-:W4:Y:S01]  /*6710*/  LDCU.64 UR6, c[0x4][0x88] ;  /* 0x01001100ff0677ac */ /* 0x000f220008000a00 */
[----:B------:R-:W-:Y:S01]  /*6720*/  IMAD.MOV.U32 R13, RZ, RZ, RZ ;  /* 0x000000ffff0d7224 */ /* 0x000fe200078e00ff */
[----:B------:R-:W2:Y:S01]  /*6730*/  LDCU.64 UR4, c[0x4][0x8] ;  /* 0x01000100ff0477ac */ /* 0x000ea20008000a00 */
[----:B-1----:R-:W-:Y:S01]  /*6740*/  MOV R5, UR9 ;  /* 0x0000000900057c02 */ /* 0x002fe20008000f00 */
[----:B------:R-:W-:Y:S01]  /*6750*/  IMAD.U32 R4, RZ, RZ, UR8 ;  /* 0x00000008ff047e24 */ /* 0x000fe2000f8e00ff */
[----:B----4-:R-:W-:Y:S01]  /*6760*/  MOV R7, UR7 ;  /* 0x0000000700077c02 */ /* 0x010fe20008000f00 */
[----:B------:R-:W-:Y:S01]  /*6770*/  IMAD.U32 R6, RZ, RZ, UR6 ;  /* 0x00000006ff067e24 */ /* 0x000fe2000f8e00ff */
[----:B--2---:R-:W-:Y:S01]  /*6780*/  MOV R11, UR5 ;  /* 0x00000005000b7c02 */ /* 0x004fe20008000f00 */
[----:B------:R-:W-:Y:S02]  /*6790*/  IMAD.U32 R10, RZ, RZ, UR4 ;  /* 0x00000004ff0a7e24 */ /* 0x000fe4000f8e00ff */
[----:B------:R-:W-:Y:S07]  /*67a0*/  LEPC R20, `(.L_x_113) ;  /* 0x000000001014794e */ /* 0x000fee0000000000 */
[----:B---3-5:R-:W-:Y:S05]  /*67b0*/  CALL.ABS.NOINC R14 ;  /* 0x000000000e007343 */ /* 0x028fea0003c00000 */
.L_x_113:
[----:B------:R-:W1:Y:S01]  /*67c0*/  LDCU.64 UR8, c[0x4][0x80] ;  /* 0x01001000ff0877ac */ /* 0x000e620008000a00 */
[----:B------:R-:W2:Y:S01]  /*67d0*/  LDC.64 R2, c[0x4][R2] ;  /* 0x0100000002027b82 */ /* 0x000ea20000000a00 */
[----:B------:R-:W-:Y:S02]  /*67e0*/  HFMA2 R12, -RZ, RZ, 0, 5.9604644775390625e-08 ;  /* 0x00000001ff0c7431 */ /* 0x000fe400000001ff */
[----:B------:R-:W-:Y:S02]  /*67f0*/  IMAD.MOV.U32 R8, RZ, RZ, 0x70 ;  /* 0x00000070ff087424 */ /* 0x000fe400078e00ff */
[----:B------:R-:W-:Y:S01]  /*6800*/  IMAD.MOV.U32 R13, RZ, RZ, RZ ;  /* 0x000000ffff0d7224 */ /* 0x000fe200078e00ff */
[----:B------:R-:W3:Y:S01]  /*6810*/  LDCU.64 UR6, c[0x4][0x88] ;  /* 0x01001100ff0677ac */ /* 0x000ee20008000a00 */
[----:B------:R-:W4:Y:S01]  /*6820*/  LDCU.64 UR4, c[0x4][0x8] ;  /* 0x01000100ff0477ac */ /* 0x000f220008000a00 */
[----:B-1----:R-:W-:Y:S02]  /*6830*/  MOV R4, UR8 ;  /* 0x0000000800047c02 */ /* 0x002fe40008000f00 */
[----:B------:R-:W-:Y:S02]  /*6840*/  MOV R5, UR9 ;  /* 0x0000000900057c02 */ /* 0x000fe40008000f00 */
[----:B---3--:R-:W-:Y:S01]  /*6850*/  MOV R7, UR7 ;  /* 0x0000000700077c02 */ /* 0x008fe20008000f00 */
[----:B------:R-:W-:Y:S01]  /*6860*/  IMAD.U32 R6, RZ, RZ, UR6 ;  /* 0x00000006ff067e24 */ /* 0x000fe2000f8e00ff */
[----:B----4-:R-:W-:Y:S01]  /*6870*/  MOV R11, UR5 ;  /* 0x00000005000b7c02 */ /* 0x010fe20008000f00 */
[----:B------:R-:W-:Y:S02]  /*6880*/  IMAD.U32 R10, RZ, RZ, UR4 ;  /* 0x00000004ff0a7e24 */ /* 0x000fe4000f8e00ff */
[----:B------:R-:W-:Y:S07]  /*6890*/  LEPC R20, `(.L_x_112) ;  /* 0x000000001014794e */ /* 0x000fee0000000000 */
[----:B--2---:R-:W-:Y:S05]  /*68a0*/  CALL.ABS.NOINC R2 ;  /* 0x0000000002007343 */ /* 0x004fea0003c00000 */
.L_x_112:
[----:B------:R-:W-:Y:S02]  /*68b0*/  R2UR UR6, R49 ;  /* 0x00000000310672ca */ /* 0x000fe400000e0000 */
[----:B------:R-:W-:Y:S02]  /*68c0*/  R2UR UR5, R57 ;  /* 0x00000000390572ca */ /* 0x000fe400000e0000 */
[----:B------:R-:W-:Y:S02]  /*68d0*/  R2UR UR4, R56 ;  /* 0x00000000380472ca */ /* 0x000fe400000e0000 */
[----:B------:R-:W-:Y:S02]  /*68e0*/  ISETP.NE.U32.AND P4, PT, R42, RZ, PT ;  /* 0x000000ff2a00720c */ /* 0x000fe40003f85070 */
[----:B------:R-:W-:Y:S02]  /*68f0*/  ISETP.NE.U32.AND P2, PT, RZ, UR60, PT ;  /* 0x0000003cff007c0c */ /* 0x000fe4000bf45070 */
[----:B------:R-:W-:Y:S02]  /*6900*/  ISETP.NE.AND.EX P4, PT, R43, RZ, PT, P4 ;  /* 0x000000ff2b00720c */ /* 0x000fe40003f85340 */
[----:B------:R-:W-:Y:S01]  /*6910*/  ISETP.NE.AND.EX P2, PT, RZ, UR61, PT, P2 ;  /* 0x0000003dff007c0c */ /* 0x000fe2000bf45320 */
[----:B------:R-:W-:Y:S02]  /*6920*/  UISETP.NE.AND UP2, UPT, UR6, URZ, UPT ;  /* 0x000000ff0600728c */ /* 0x000fe4000bf45270 */
[----:B------:R-:W-:Y:S04]  /*6930*/  UISETP.NE.U32.AND UP0, UPT, UR5, URZ, UPT ;  /* 0x000000ff0500728c */ /* 0x000fe8000bf05070 */
[----:B------:R-:W-:Y:S01]  /*6940*/  UISETP.NE.AND.EX UP1, UPT, UR4, URZ, UPT, UP0 ;  /* 0x000000ff0400728c */ /* 0x000fe2000bf25300 */
[----:B------:R-:W-:Y:S01]  /*6950*/  PLOP3.LUT P1, PT, PT, PT, UP2, 0x80, 0x8 ;  /* 0x000000000008781c */ /* 0x000fe20003f2f028 */
[----:B------:R-:W-:Y:S03]  /*6960*/  UPLOP3.LUT UP0, UPT, UPT, UPT, UPT, 0x40, 0x4 ;  /* 0x000000000004789c */ /* 0x000fe60003f0e870 */
[----:B------:R-:W-:Y:S06]  /*6970*/  @UP2 UPLOP3.LUT UP0, UPT, UPT, UPT, UP1, 0x80, 0x8 ;  /* 0x000000000008289c */ /* 0x000fec0003f0f010 */
[----:B------:R-:W-:Y:S01]  /*6980*/  PLOP3.LUT P0, PT, PT, PT, UP0, 0x80, 0x8 ;  /* 0x000000000008781c */ /* 0x000fe20003f0f008 */
[----:B------:R-:W-:Y:S01]  /*6990*/  @!UPT UIADD3 URZ, UPT, UPT, URZ, URZ, URZ ;  /* 0x000000fffffff290 */ /* 0x000fe2000fffe0ff */
[----:B------:R-:W-:Y:S11]  /*69a0*/  BRA.U !UP1, `(.L_x_114) ;  /* 0x0000000109407547 */ /* 0x000ff6000b800000 */
[----:B------:R-:W-:Y:S01]  /*69b0*/  UISETP.NE.U32.AND UP0, UPT, UR60, URZ, UPT ;  /* 0x000000ff3c00728c */ /* 0x000fe2000bf05070 */
[----:B------:R-:W-:Y:S01]  /*69c0*/  R2UR UR6, R57 ;  /* 0x00000000390672ca */ /* 0x000fe200000e0000 */
[----:B------:R-:W1:Y:S01]  /*69d0*/  LDCU.64 UR8, c[0x0][0x358] ;  /* 0x00006b00ff0877ac */ /* 0x000e620008000a00 */
[----:B------:R-:W-:Y:S02]  /*69e0*/  HFMA2 R45, -RZ, RZ, 0, 5.9604644775390625e-08 ;  /* 0x00000001ff2d7431 */ /* 0x000fe400000001ff */
[----:B------:R-:W-:Y:S01]  /*69f0*/  IMAD.MOV.U32 R0, RZ, RZ, 0x1 ;  /* 0x00000001ff007424 */ /* 0x000fe200078e00ff */
[----:B------:R-:W-:Y:S06]  /*6a00*/  UISETP.NE.AND.EX UP0, UPT, UR61, URZ, UPT, UP0 ;  /* 0x000000ff3d00728c */ /* 0x000fec000bf05300 */
[----:B------:R-:W-:Y:S05]  /*6a10*/  PLOP3.LUT P3, PT, PT, PT, UP0, 0x80, 0x8 ;  /* 0x000000000008781c */ /* 0x000fea0003f6f008 */
[----:B------:R-:W2:Y:S01]  /*6a20*/  @UP0 LDCU.64 UR4, c[0x0][0x888] ;  /* 0x00011100ff0407ac */ /* 0x000ea20008000a00 */
[----:B------:R-:W-:Y:S07]  /*6a30*/  @UP0 UIMAD UR6, UR36, UR6, URZ ;  /* 0x00000006240602a4 */ /* 0x000fee000f8e02ff */
[----:B------:R-:W-:Y:S01]  /*6a40*/  @!P3 PRMT R45, R0, 0x7610, R45 ;  /* 0x00007610002db816 */ /* 0x000fe2000000002d */
[----:B--2---:R-:W-:Y:S06]  /*6a50*/  @UP0 UIMAD.WIDE UR4, UR6, 0x4, UR4 ;  /* 0x00000004060408a5 */ /* 0x004fec000f8e0204 */
[----:B-----5:R-:W-:Y:S02]  /*6a60*/  IMAD.U32 R26, RZ, RZ, UR4 ;  /* 0x00000004ff1a7e24 */ /* 0x020fe4000f8e00ff */
[----:B------:R-:W-:Y:S03]  /*6a70*/  IMAD.U32 R27, RZ, RZ, UR5 ;  /* 0x00000005ff1b7e24 */ /* 0x000fe6000f8e00ff */
[----:B------:R-:W2:Y:S02]  /*6a80*/  @!UP0 LDCU UR4, c[0x0][0x880] ;  /* 0x00011000ff0487ac */ /* 0x000ea40008000800 */
[----:B-1----:R1:W5:Y:S02]  /*6a90*/  @P3 LDG.E R26, desc[UR8][R26.64] ;  /* 0x000000081a1a3981 */ /* 0x002364000c1e1900 */
[----:B-12---:R-:W-:Y:S02]  /*6aa0*/  @!P3 MOV R26, UR4 ;  /* 0x00000004001abc02 */ /* 0x006fe40008000f00 */
.L_x_114:
[----:B------:R-:W-:Y:S05]  /*6ab0*/  @!P4 BRA `(.L_x_115) ;  /* 0x000000000024c947 */ /* 0x000fea0003800000 */
[----:B------:R-:W-:Y:S01]  /*6ac0*/  ISETP.NE.U32.AND P3, PT, R40, RZ, PT ;  /* 0x000000ff2800720c */ /* 0x000fe20003f65070 */
[----:B------:R-:W1:Y:S03]  /*6ad0*/  LDCU.64 UR4, c[0x0][0x358] ;  /* 0x00006b00ff0477ac */ /* 0x000e660008000a00 */
[----:B------:R-:W-:Y:S11]  /*6ae0*/  ISETP.NE.AND.EX P3, PT, R41, RZ, PT, P3 ;  /* 0x000000ff2900720c */ /* 0x000ff60003f65330 */
[----:B------:R-:W-:Y:S02]  /*6af0*/  @!UPT UIADD3 URZ, UPT, UPT, URZ, URZ, URZ ;  /* 0x000000fffffff290 */ /* 0x000fe4000fffe0ff */
[----:B------:R-:W2:Y:S01]  /*6b00*/  @P3 LDC.64 R2, c[0x0][0x8a8] ;  /* 0x00022a00ff023b82 */ /* 0x000ea20000000a00 */
[----:B------:R-:W-:Y:S04]  /*6b10*/  @P3 IMAD R0, R42, UR36, RZ ;  /* 0x000000242a003c24 */ /* 0x000fe8000f8e02ff */
[----:B--2---:R-:W-:Y:S05]  /*6b20*/  @P3 IMAD.WIDE R2, R0, 0x4, R2 ;  /* 0x0000000400023825 */ /* 0x004fea00078e0202 */
[----:B-1---5:R1:W5:Y:S02]  /*6b30*/  @P3 LDG.E R24, desc[UR4][R2.64] ;  /* 0x0000000402183981 */ /* 0x022364000c1e1900 */
[----:B-1----:R-:W2:Y:S02]  /*6b40*/  @!P3 LDC R24, c[0x0][0x8a0] ;  /* 0x00022800ff18bb82 */ /* 0x002ea40000000800 */
.L_x_115:
[----:B-----5:R-:W-:Y:S01]  /*6b50*/  FSETP.NEU.AND P3, PT, R26, RZ, PT ;  /* 0x000000ff1a00720b */ /* 0x020fe20003f6d000 */
[----:B------:R-:W-:Y:S01]  /*6b60*/  IMAD.U32 R2, RZ, RZ, UR46 ;  /* 0x0000002eff027e24 */ /* 0x000fe2000f8e00ff */
[----:B------:R-:W-:Y:S01]  /*6b70*/  SEL R5, RZ, 0xffffffff, P2 ;  /* 0xffffffffff057807 */ /* 0x000fe20001000000 */
[----:B------:R-:W-:Y:S01]  /*6b80*/  ULOP3.LUT UR4, UR55, 0x1, URZ, 0x3c, !UPT ;  /* 0x0000000137047892 */ /* 0x000fe2000f8e3cff */
[----:B------:R-:W-:Y:S01]  /*6b90*/  @P1 LOP3.LUT P2, RZ, R45, 0xff, RZ, 0xc0, !PT ;  /* 0x000000ff2dff1812 */ /* 0x000fe2000784c0ff */
[----:B------:R-:W-:Y:S01]  /*6ba0*/  BSSY B1, `(.L_x_116) ;  /* 0x000003d000017945 */ /* 0x000fe20003800000 */
[----:B------:R-:W-:Y:S01]  /*6bb0*/  @P1 SEL R0, RZ, 0xffffffff, P3 ;  /* 0xffffffffff001807 */ /* 0x000fe20001800000 */
[----:B------:R-:W-:Y:S01]  /*6bc0*/  IMAD.MOV.U32 R65, RZ, RZ, 0x1 ;  /* 0x00000001ff417424 */ /* 0x000fe200078e00ff */
[----:B------:R-:W-:Y:S01]  /*6bd0*/  LEA R2, R2, UR44, 0x3 ;  /* 0x0000002c02027c11 */ /* 0x000fe2000f8e18ff */
[----:B------:R-:W-:Y:S01]  /*6be0*/  IMAD.U32 R63, RZ, RZ, UR4 ;  /* 0x00000004ff3f7e24 */ /* 0x000fe2000f8e00ff */
[----:B------:R-:W-:Y:S01]  /*6bf0*/  @P0 SEL R0, R5, R0, !P2 ;  /* 0x0000000005000207 */ /* 0x000fe20005000000 */
[----:B------:R-:W-:Y:S01]  /*6c00*/  IMAD.U32 R64, RZ, RZ, UR46 ;  /* 0x0000002eff407e24 */ /* 0x000fe2000f8e00ff */
[----:B------:R-:W-:Y:S02]  /*6c10*/  LEA R27, R22, UR44, 0x3 ;  /* 0x0000002c161b7c11 */ /* 0x000fe4000f8e18ff */
[----:B------:R-:W-:Y:S02]  /*6c20*/  CS2R R38, SRZ ;  /* 0x0000000000267805 */ /* 0x000fe4000001ff00 */
[----:B------:R-:W-:Y:S02]  /*6c30*/  @P1 LOP3.LUT R0, R0, 0x1, RZ, 0xc0, !PT ;  /* 0x0000000100001812 */ /* 0x000fe400078ec0ff */
[----:B------:R-:W-:Y:S02]  /*6c40*/  CS2R R36, SRZ ;  /* 0x0000000000247805 */ /* 0x000fe4000001ff00 */
[----:B------:R-:W-:Y:S02]  /*6c50*/  SHF.L.U32 R3, R53, 0x1f, RZ ;  /* 0x0000001f35037819 */ /* 0x000fe400000006ff */
[----:B------:R-:W-:Y:S02]  /*6c60*/  CS2R R30, SRZ ;  /* 0x00000000001e7805 */ /* 0x000fe4000001ff00 */
[----:B------:R-:W-:Y:S02]  /*6c70*/  ISETP.NE.U32.OR P5, PT, R0, 0x1, !P1 ;  /* 0x000000010000780c */ /* 0x000fe40004fa5470 */
[----:B------:R-:W-:Y:S02]  /*6c80*/  CS2R R28, SRZ ;  /* 0x00000000001c7805 */ /* 0x000fe4000001ff00 */
[----:B------:R-:W-:Y:S02]  /*6c90*/  PLOP3.LUT P2, PT, PT, PT, UP1, 0x80, 0x8 ;  /* 0x000000000008781c */ /* 0x000fe40003f4f018 */
[----:B------:R-:W-:Y:S02]  /*6ca0*/  LEA.HI R25, R22, R22, RZ, 0x1 ;  /* 0x0000001616197211 */ /* 0x000fe400078f08ff */
[----:B------:R-:W-:Y:S02]  /*6cb0*/  LOP3.LUT P4, R50, R45, 0xff, RZ, 0xc0, !PT ;  /* 0x000000ff2d327812 */ /* 0x000fe4000788c0ff */
[----:B------:R-:W-:Y:S02]  /*6cc0*/  SEL R4, RZ, 0xffffffff, P3 ;  /* 0xffffffffff047807 */ /* 0x000fe40001800000 */
[----:B------:R-:W-:Y:S02]  /*6cd0*/  P2R R61, PR, RZ, 0x20 ;  /* 0x00000020ff3d7803 */ /* 0x000fe40000000000 */
[----:B------:R-:W-:Y:S03]  /*6ce0*/  @P5 SHF.L.U32 R0, R63, 0x1f, RZ ;  /* 0x0000001f3f005819 */ /* 0x000fe600000006ff */
[----:B------:R-:W-:Y:S01]  /*6cf0*/  @P2 SEL R4, R5, R4, !P4 ;  /* 0x0000000405042207 */ /* 0x000fe20006000000 */
[----:B------:R1:W3:Y:S03]  /*6d00*/  @P5 SYNCS.PHASECHK.TRANS64.TRYWAIT P1, [R2+URZ+0x1a0], R0 ;  /* 0x0001a000020055a7 */ /* 0x0002e600080211ff */
[----:B------:R-:W-:Y:S04]  /*6d10*/  LOP3.LUT R4, R4, 0x1, RZ, 0xc0, !PT ;  /* 0x0000000104047812 */ /* 0x000fe800078ec0ff */
[----:B------:R-:W-:Y:S04]  /*6d20*/  ISETP.NE.U32.AND P2, PT, R4, 0x1, PT ;  /* 0x000000010400780c */ /* 0x000fe80003f45070 */
[----:B------:R-:W-:Y:S01]  /*6d30*/  P2R R66, PR, RZ, 0x4 ;  /* 0x00000004ff427803 */ /* 0x000fe20000000000 */
[----:B------:R4:W2:Y:S01]  /*6d40*/  SYNCS.PHASECHK.TRANS64.TRYWAIT P0, [R27+URZ+0x200], R3 ;  /* 0x000200031b0075a7 */ /* 0x0008a200080011ff */
[C---:B-1----:R-:W-:Y:S01]  /*6d50*/  IMAD.SHL.U32 R0, R25.reuse, 0x20, RZ ;  /* 0x0000002019007824 */ /* 0x042fe200078e00ff */
[----:B------:R-:W-:Y:S04]  /*6d60*/  LOP3.LUT R25, R25, 0xffe, RZ, 0xc0, !PT ;  /* 0x00000ffe19197812 */ /* 0x000fe800078ec0ff */
[----:B------:R-:W-:Y:S01]  /*6d70*/  LOP3.LUT R0, R0, 0xffffffc0, RZ, 0xc0, !PT ;  /* 0xffffffc000007812 */ /* 0x000fe200078ec0ff */
[----:B------:R-:W-:Y:S04]  /*6d80*/  IMAD.IADD R25, R22, 0x1, -R25 ;  /* 0x0000000116197824 */ /* 0x000fe800078e0a19 */
[----:B------:R-:W-:Y:S04]  /*6d90*/  IMAD.IADD R0, R23, 0x1, R0 ;  /* 0x0000000117007824 */ /* 0x000fe800078e0200 */
[----:B------:R-:W-:Y:S01]  /*6da0*/  IMAD R25, R25, 0x100000, R0 ;  /* 0x0010000019197824 */ /* 0x000fe200078e0200 */
[----:B---3--:R-:W-:Y:S01]  /*6db0*/  @P5 SEL R65, RZ, 0x1, !P1 ;  /* 0x00000001ff415807 */ /* 0x008fe20004800000 */
[----:B----4-:R-:W-:Y:S06]  /*6dc0*/  @!P5 BRA `(.L_x_117) ;  /* 0x000000000068d947 */ /* 0x010fec0003800000 */
[----:B------:R-:W-:Y:S01]  /*6dd0*/  HFMA2 R31, -RZ, RZ, 0, 0 ;  /* 0x00000000ff1f7431 */ /* 0x000fe200000001ff */
[----:B------:R-:W-:Y:S01]  /*6de0*/  ISETP.NE.AND P1, PT, R65, RZ, PT ;  /* 0x000000ff4100720c */ /* 0x000fe20003f25270 */
[----:B------:R-:W-:Y:S01]  /*6df0*/  IMAD.U32 R0, RZ, RZ, UR46 ;  /* 0x0000002eff007e24 */ /* 0x000fe2000f8e00ff */
[----:B------:R-:W-:Y:S11]  /*6e00*/  BSSY B0, `(.L_x_118) ;  /* 0x0000005000007945 */ /* 0x000ff60003800000 */
[----:B------:R-:W-:Y:S05]  /*6e10*/  @P1 BRA `(.L_x_119) ;  /* 0x00000000000c1947 */ /* 0x000fea0003800000 */
[----:B------:R-:W-:Y:S04]  /*6e20*/  SHF.L.U32 R4, R63, 0x1f, RZ ;  /* 0x0000001f3f047819 */ /* 0x000fe800000006ff */
[----:B------:R-:W1:Y:S02]  /*6e30*/  SYNCS.PHASECHK.TRANS64.TRYWAIT P1, [R2+URZ+0x1a0], R4 ;  /* 0x0001a004020075a7 */ /* 0x000e6400080211ff */
[----:B-1----:R-:W-:Y:S05]  /*6e40*/  @!P1 BRA `(.L_x_120) ;  /* 0x0000002400c49947 */ /* 0x002fea0003800000 */
.L_x_119:
[----:B------:R-:W-:Y:S05]  /*6e50*/  BSYNC B0 ;  /* 0x0000000000007941 */ /* 0x000fea0003800000 */
.L_x_118:
[----:B------:R-:W-:Y:S01]  /*6e60*/  ISETP.NE.AND P1, PT, R66, RZ, PT ;  /* 0x000000ff4200720c */ /* 0x000fe20003f25270 */
[----:B------:R-:W-:Y:S01]  /*6e70*/  IMAD.MOV.U32 R30, RZ, RZ, RZ ;  /* 0x000000ffff1e7224 */ /* 0x000fe200078e00ff */
[----:B------:R-:W-:Y:S02]  /*6e80*/  CS2R R28, SRZ ;  /* 0x00000000001c7805 */ /* 0x000fe4000001ff00 */
[----:B------:R-:W-:Y:S02]  /*6e90*/  CS2R R38, SRZ ;  /* 0x0000000000267805 */ /* 0x000fe4000001ff00 */
[----:B------:R-:W-:Y:S07]  /*6ea0*/  CS2R R36, SRZ ;  /* 0x0000000000247805 */ /* 0x000fee000001ff00 */
[----:B-1----:R-:W-:Y:S01]  /*6eb0*/  @P1 IMAD R2, R0, 0x800, R44 ;  /* 0x0000080000021824 */ /* 0x002fe200078e022c */
[----:B------:R-:W-:Y:S05]  /*6ec0*/  @P1 WARPSYNC.ALL ;  /* 0x0000000000001948 */ /* 0x000fea0003800000 */
[----:B------:R-:W-:Y:S01]  /*6ed0*/  @P1 LEA R2, R2, UR44, 0x1 ;  /* 0x0000002c02021c11 */ /* 0x000fe2000f8e08ff */
[----:B------:R-:W-:Y:S04]  /*6ee0*/  UIADD3 UR4, UPT, UPT, UR46, 0x1, URZ ;  /* 0x000000012e047890 */ /* 0x000fe8000fffe0ff */
[----:B------:R1:W3:Y:S01]  /*6ef0*/  @P1 LDSM.16.M88.4 R28, [R2+0x400] ;  /* 0x00040000021c183b */ /* 0x0002e20000000200 */
[----:B------:R-:W-:Y:S01]  /*6f00*/  UISETP.NE.AND UP0, UPT, UR4, 0x3, UPT ;  /* 0x000000030400788c */ /* 0x000fe2000bf05270 */
[----:B------:R-:W-:Y:S03]  /*6f10*/  @P1 IMAD R0, R54, 0x2, R2 ;  /* 0x0000000236001824 */ /* 0x000fe600078e0202 */
[----:B------:R-:W-:Y:S02]  /*6f20*/  USEL UR5, URZ, 0x1, UP0 ;  /* 0x00000001ff057887 */ /* 0x000fe40008000000 */
[----:B------:R1:W4:Y:S01]  /*6f30*/  @P1 LDSM.16.M88.4 R36, [R0+0x400] ;  /* 0x000400000024183b */ /* 0x0003220000000200 */
[----:B------:R-:W-:Y:S03]  /*6f40*/  USEL UR4, UR4, URZ, UP0 ;  /* 0x000000ff04047287 */ /* 0x000fe60008000000 */
[----:B------:R-:W-:Y:S03]  /*6f50*/  LOP3.LUT R63, R63, UR5, RZ, 0x3c, !PT ;  /* 0x000000053f3f7c12 */ /* 0x000fe6000f8e3cff */
[----:B------:R-:W-:Y:S02]  /*6f60*/  IMAD.U32 R64, RZ, RZ, UR4 ;  /* 0x00000004ff407e24 */ /* 0x000fe4000f8e00ff */
.L_x_117:
[----:B------:R-:W-:Y:S05]  /*6f70*/  BSYNC B1 ;  /* 0x0000000000017941 */ /* 0x000fea0003800000 */
.L_x_116:
[----:B-1----:R-:W-:Y:S04]  /*6f80*/  SHF.R.U32.HI R0, RZ, 0x15, R25 ;  /* 0x00000015ff007819 */ /* 0x002fe80000011619 */
[----:B------:R-:W-:Y:S01]  /*6f90*/  LOP3.LUT P1, RZ, R0, 0x3, R46, 0x48, !PT ;  /* 0x0000000300ff7812 */ /* 0x000fe2000782482e */
[----:B------:R-:W-:Y:S01]  /*6fa0*/  @!UPT UIADD3 URZ, UPT, UPT, URZ, URZ, URZ ;  /* 0x000000fffffff290 */ /* 0x000fe2000fffe0ff */
[----:B--2---:R-:W-:Y:S11]  /*6fb0*/  @P0 BRA `(.L_x_121) ;  /* 0x0000000000080947 */ /* 0x004ff60003800000 */
[----:B------:R-:W1:Y:S02]  /*6fc0*/  SYNCS.PHASECHK.TRANS64.TRYWAIT P0, [R27+URZ+0x200], R3 ;  /* 0x000200031b0075a7 */ /* 0x000e6400080011ff */
[----:B-1----:R-:W-:Y:S05]  /*6fd0*/  @!P0 BRA `(.L_x_122) ;  /* 0x0000002400748947 */ /* 0x002fea0003800000 */
.L_x_121:
[----:B------:R-:W-:Y:S05]  /*6fe0*/  @!P1 BRA `(.L_x_123) ;  /* 0x0000000000409947 */ /* 0x000fea0003800000 */
[----:B------:R-:W2:Y:S01]  /*6ff0*/  LDCU.64 UR8, c[0x4][0x70] ;  /* 0x01000e00ff0877ac */ /* 0x000ea20008000a00 */
[----:B-1----:R-:W-:Y:S01]  /*7000*/  MOV R3, 0x0 ;  /* 0x0000000000037802 */ /* 0x002fe20000000f00 */
[----:B------:R-:W-:Y:S02]  /*7010*/  HFMA2 R12, -RZ, RZ, 0, 5.9604644775390625e-08 ;  /* 0x00000001ff0c7431 */ /* 0x000fe400000001ff */
[----:B------:R-:W-:Y:S02]  /*7020*/  IMAD.MOV.U32 R8, RZ, RZ, 0x192 ;  /* 0x00000192ff087424 */ /* 0x000fe400078e00ff */
[----:B------:R-:W-:Y:S01]  /*7030*/  IMAD.MOV.U32 R13, RZ, RZ, RZ ;  /* 0x000000ffff0d7224 */ /* 0x000fe200078e00ff */
[----:B------:R-:W1:Y:S01]  /*7040*/  LDCU.64 UR6, c[0x4][0x78] ;  /* 0x01000f00ff0677ac */ /* 0x000e620008000a00 */
[----:B------:R-:W3:Y:S01]  /*7050*/  LDC.64 R2, c[0x4][R3] ;  /* 0x0100000003027b82 */ /* 0x000ee20000000a00 */
[----:B------:R-:W5:Y:S01]  /*7060*/  LDCU.64 UR4, c[0x4][0x10] ;  /* 0x01000200ff0477ac */ /* 0x000f620008000a00 */
[----:B--2---:R-:W-:Y:S01]  /*7070*/  MOV R5, UR9 ;  /* 0x0000000900057c02 */ /* 0x004fe20008000f00 */
[----:B------:R-:W-:Y:S01]  /*7080*/  IMAD.U32 R4, RZ, RZ, UR8 ;  /* 0x00000008ff047e24 */ /* 0x000fe2000f8e00ff */
[----:B-1----:R-:W-:Y:S01]  /*7090*/  MOV R7, UR7 ;  /* 0x0000000700077c02 */ /* 0x002fe20008000f00 */
[----:B------:R-:W-:Y:S01]  /*70a0*/  IMAD.U32 R6, RZ, RZ, UR6 ;  /* 0x00000006ff067e24 */ /* 0x000fe2000f8e00ff */
[----:B-----5:R-:W-:Y:S01]  /*70b0*/  MOV R11, UR5 ;  /* 0x00000005000b7c02 */ /* 0x020fe20008000f00 */
[----:B------:R-:W-:Y:S02]  /*70c0*/  IMAD.U32 R10, RZ, RZ, UR4 ;  /* 0x00000004ff0a7e24 */ /* 0x000fe4000f8e00ff */
[----:B------:R-:W-:Y:S07]  /*70d0*/  LEPC R20, `(.L_x_123) ;  /* 0x000000001014794e */ /* 0x000fee0000000000 */
[----:B---34-:R-:W-:Y:S05]  /*70e0*/  CALL.ABS.NOINC R2 ;  /* 0x0000000002007343 */ /* 0x018fea0003c00000 */
.L_x_123:
[----:B-1-3--:R-:W-:Y:S01]  /*70f0*/  SHF.L.U32 R3, R28, 0x10, RZ ;  /* 0x000000101c037819 */ /* 0x00afe200000006ff */
[----:B------:R-:W-:Y:S05]  /*7100*/  WARPSYNC.ALL ;  /* 0x0000000000007948 */ /* 0x000fea0003800000 */
[----:B------:R-:W-:Y:S01]  /*7110*/  R2UR UR4, R25 ;  /* 0x00000000190472ca */ /* 0x000fe200000e0000 */
[----:B------:R-:W-:Y:S01]  /*7120*/  BSSY.RECONVERGENT B0, `(.L_x_124) ;  /* 0x0000051000007945 */ /* 0x000fe20003800200 */
[----:B------:R-:W-:Y:S02]  /*7130*/  SHF.L.U32 R20, R30, 0x10, RZ ;  /* 0x000000101e147819 */ /* 0x000fe400000006ff */
[----:B------:R-:W-:Y:S02]  /*7140*/  SHF.L.U32 R62, R54, 0x1, RZ ;  /* 0x00000001363e7819 */ /* 0x000fe400000006ff */
[----:B------:R-:W-:Y:S07]  /*7150*/  ISETP.NE.AND P0, PT, R55, RZ, PT ;  /* 0x000000ff3700720c */ /* 0x000fee0003f05270 */
[----:B------:R-:W1:Y:S02]  /*7160*/  LDTM.16dp256bit.x4 R4, tmem[UR4] ;  /* 0x00000004000479ee */ /* 0x000e640008120000 */
[----:B-1----:R-:W-:Y:S01]  /*7170*/  FMUL R0, R24, R4 ;  /* 0x0000000418007220 */ /* 0x002fe20000400000 */
[----:B------:R-:W-:Y:S01]  /*7180*/  LOP3.LUT R4, R28, 0xffff0000, RZ, 0xc0, !PT ;  /* 0xffff00001c047812 */ /* 0x000fe200078ec0ff */
[----:B------:R-:W-:Y:S01]  /*7190*/  FMUL R2, R24, R5 ;  /* 0x0000000518027220 */ /* 0x000fe20000400000 */
[C---:B------:R-:W-:Y:S01]  /*71a0*/  SHF.L.U32 R5, R29.reuse, 0x10, RZ ;  /* 0x000000101d057819 */ /* 0x040fe200000006ff */
[----:B------:R-:W-:Y:S01]  /*71b0*/  FFMA R0, R26, R3, R0 ;  /* 0x000000031a007223 */ /* 0x000fe20000000000 */
[----:B------:R-:W-:Y:S01]  /*71c0*/  FMUL R3, R24, R6 ;  /* 0x0000000618037220 */ /* 0x000fe20000400000 */
[----:B------:R-:W-:Y:S01]  /*71d0*/  LOP3.LUT R6, R29, 0xffff0000, RZ, 0xc0, !PT ;  /* 0xffff00001d067812 */ /* 0x000fe200078ec0ff */
[----:B------:R-:W-:Y:S01]  /*71e0*/  FFMA R2, R26, R4, R2 ;  /* 0x000000041a027223 */ /* 0x000fe20000000002 */
[----:B------:R-:W-:Y:S01]  /*71f0*/  FMUL R7, R24, R7 ;  /* 0x0000000718077220 */ /* 0x000fe20000400000 */
[----:B------:R-:W-:Y:S01]  /*7200*/  FFMA R3, R26, R5, R3 ;  /* 0x000000051a037223 */ /* 0x000fe20000000003 */
[C---:B------:R-:W-:Y:S01]  /*7210*/  FMUL R4, R24.reuse, R8 ;  /* 0x0000000818047220 */ /* 0x040fe20000400000 */
[----:B------:R-:W-:Y:S01]  /*7220*/  FMUL R5, R24, R9 ;  /* 0x0000000918057220 */ /* 0x000fe20000400000 */
[----:B------:R-:W-:Y:S01]  /*7230*/  F2FP.BF16.F32.PACK_AB R32, R2, R0 ;  /* 0x000000000220723e */ /* 0x000fe200000010ff */
[----:B------:R-:W-:Y:S01]  /*7240*/  FFMA R7, R26, R6, R7 ;  /* 0x000000061a077223 */ /* 0x000fe20000000007 */
[----:B------:R-:W-:Y:S01]  /*7250*/  LOP3.LUT R0, R30, 0xffff0000, RZ, 0xc0, !PT ;  /* 0xffff00001e007812 */ /* 0x000fe200078ec0ff */
[----:B------:R-:W-:Y:S01]  /*7260*/  FFMA R4, R26, R20, R4 ;  /* 0x000000141a047223 */ /* 0x000fe20000000004 */
[----:B------:R-:W-:Y:S01]  /*7270*/  SHF.L.U32 R2, R31, 0x10, RZ ;  /* 0x000000101f027819 */ /* 0x000fe200000006ff */
[----:B------:R-:W-:Y:S01]  /*7280*/  FMUL R6, R24, R10 ;  /* 0x0000000a18067220 */ /* 0x000fe20000400000 */
[----:B------:R-:W-:Y:S01]  /*7290*/  F2FP.BF16.F32.PACK_AB R33, R7, R3 ;  /* 0x000000030721723e */ /* 0x000fe200000010ff */
[C---:B------:R-:W-:Y:S01]  /*72a0*/  FFMA R5, R26.reuse, R0, R5 ;  /* 0x000000001a057223 */ /* 0x040fe20000000005 */
[----:B------:R-:W-:Y:S01]  /*72b0*/  LOP3.LUT R3, R31, 0xffff0000, RZ, 0xc0, !PT ;  /* 0xffff00001f037812 */ /* 0x000fe200078ec0ff */
[----:B------:R-:W-:Y:S01]  /*72c0*/  FFMA R6, R26, R2, R6 ;  /* 0x000000021a067223 */ /* 0x000fe20000000006 */
[----:B----4-:R-:W-:Y:S01]  /*72d0*/  SHF.L.U32 R7, R36, 0x10, RZ ;  /* 0x0000001024077819 */ /* 0x010fe200000006ff */
[----:B------:R-:W-:Y:S01]  /*72e0*/  FMUL R11, R24, R11 ;  /* 0x0000000b180b7220 */ /* 0x000fe20000400000 */
[----:B------:R-:W-:Y:S01]  /*72f0*/  LOP3.LUT R0, R36, 0xffff0000, RZ, 0xc0, !PT ;  /* 0xffff000024007812 */ /* 0x000fe200078ec0ff */
[C---:B------:R-:W-:Y:S01]  /*7300*/  FMUL R8, R24.reuse, R12 ;  /* 0x0000000c18087220 */ /* 0x040fe20000400000 */
[----:B------:R-:W-:Y:S01]  /*7310*/  SHF.L.U32 R2, R37, 0x10, RZ ;  /* 0x0000001025027819 */ /* 0x000fe200000006ff */
[----:B------:R-:W-:Y:S01]  /*7320*/  FMUL R9, R24, R13 ;  /* 0x0000000d18097220 */ /* 0x000fe20000400000 */
[----:B------:R-:W-:Y:S01]  /*7330*/  F2FP.BF16.F32.PACK_AB R34, R5, R4 ;  /* 0x000000040522723e */ /* 0x000fe200000010ff */
[C---:B------:R-:W-:Y:S01]  /*7340*/  FFMA R11, R26.reuse, R3, R11 ;  /* 0x000000031a0b7223 */ /* 0x040fe2000000000b */
[----:B------:R-:W-:Y:S01]  /*7350*/  MOV R5, UR46 ;  /* 0x0000002e00057c02 */ /* 0x000fe20008000f00 */
[C---:B------:R-:W-:Y:S01]  /*7360*/  FFMA R8, R26.reuse, R7, R8 ;  /* 0x000000071a087223 */ /* 0x040fe20000000008 */
[----:B------:R-:W-:Y:S01]  /*7370*/  SHF.L.U32 R3, R39, 0x10, RZ ;  /* 0x0000001027037819 */ /* 0x000fe200000006ff */
[----:B------:R-:W-:Y:S01]  /*7380*/  FFMA R9, R26, R0, R9 ;  /* 0x000000001a097223 */ /* 0x000fe20000000009 */
[----:B------:R-:W-:Y:S01]  /*7390*/  LOP3.LUT R0, R37, 0xffff0000, RZ, 0xc0, !PT ;  /* 0xffff000025007812 */ /* 0x000fe200078ec0ff */
[C---:B------:R-:W-:Y:S01]  /*73a0*/  FMUL R10, R24.reuse, R14 ;  /* 0x0000000e180a7220 */ /* 0x040fe20000400000 */
[----:B------:R-:W-:Y:S01]  /*73b0*/  LOP3.LUT R4, R39, 0xffff0000, RZ, 0xc0, !PT ;  /* 0xffff000027047812 */ /* 0x000fe200078ec0ff */
[C---:B------:R-:W-:Y:S01]  /*73c0*/  FMUL R15, R24.reuse, R15 ;  /* 0x0000000f180f7220 */ /* 0x040fe20000400000 */
[----:B------:R-:W-:Y:S01]  /*73d0*/  FMUL R12, R24, R16 ;  /* 0x00000010180c7220 */ /* 0x000fe20000400000 */
[----:B------:R-:W-:Y:S01]  /*73e0*/  FFMA R10, R26, R2, R10 ;  /* 0x000000021a0a7223 */ /* 0x000fe2000000000a */
[----:B------:R-:W-:Y:S01]  /*73f0*/  LOP3.LUT R2, R38, 0xffff0000, RZ, 0xc0, !PT ;  /* 0xffff000026027812 */ /* 0x000fe200078ec0ff */
[----:B------:R-:W-:Y:S01]  /*7400*/  FFMA R15, R26, R0, R15 ;  /* 0x000000001a0f7223 */ /* 0x000fe2000000000f */
[----:B------:R-:W-:Y:S01]  /*7410*/  SHF.L.U32 R0, R38, 0x10, RZ ;  /* 0x0000001026007819 */ /* 0x000fe200000006ff */
[C---:B------:R-:W-:Y:S01]  /*7420*/  FMUL R13, R24.reuse, R17 ;  /* 0x00000011180d7220 */ /* 0x040fe20000400000 */
[C---:B------:R-:W-:Y:S01]  /*7430*/  FMUL R14, R24.reuse, R18 ;  /* 0x00000012180e7220 */ /* 0x040fe20000400000 */
[----:B------:R-:W-:Y:S01]  /*7440*/  FMUL R19, R24, R19 ;  /* 0x0000001318137220 */ /* 0x000fe20000400000 */
[----:B------:R-:W-:Y:S01]  /*7450*/  LEA R5, R5, R44, 0xb ;  /* 0x0000002c05057211 */ /* 0x000fe200078e58ff */
[C---:B------:R-:W-:Y:S01]  /*7460*/  FFMA R12, R26.reuse, R0, R12 ;  /* 0x000000001a0c7223 */ /* 0x040fe2000000000c */
[C---:B------:R-:W-:Y:S01]  /*7470*/  FFMA R13, R26.reuse, R2, R13 ;  /* 0x000000021a0d7223 */ /* 0x040fe2000000000d */
[C---:B------:R-:W-:Y:S01]  /*7480*/  FFMA R14, R26.reuse, R3, R14 ;  /* 0x000000031a0e7223 */ /* 0x040fe2000000000e */
[----:B------:R-:W-:Y:S01]  /*7490*/  FFMA R19, R26, R4, R19 ;  /* 0x000000041a137223 */ /* 0x000fe20000000013 */
[----:B------:R-:W-:Y:S02]  /*74a0*/  F2FP.BF16.F32.PACK_AB R35, R11, R6 ;  /* 0x000000060b23723e */ /* 0x000fe400000010ff */
[----:B------:R-:W-:Y:S02]  /*74b0*/  LEA R5, R5, UR44, 0x1 ;  /* 0x0000002c05057c11 */ /* 0x000fe4000f8e08ff */
[----:B------:R-:W-:Y:S02]  /*74c0*/  F2FP.BF16.F32.PACK_AB R8, R9, R8 ;  /* 0x000000080908723e */ /* 0x000fe400000010ff */
[----:B------:R-:W-:Y:S01]  /*74d0*/  F2FP.BF16.F32.PACK_AB R9, R15, R10 ;  /* 0x0000000a0f09723e */ /* 0x000fe200000010ff */
[----:B------:R1:W-:Y:S01]  /*74e0*/  STSM.16.M88.4 [R5+0x400], R32 ;  /* 0x0004002005007844 */ /* 0x0003e20000000200 */
[----:B------:R-:W-:Y:S02]  /*74f0*/  F2FP.BF16.F32.PACK_AB R10, R13, R12 ;  /* 0x0000000c0d0a723e */ /* 0x000fe400000010ff */
[----:B------:R-:W-:Y:S02]  /*7500*/  F2FP.BF16.F32.PACK_AB R11, R19, R14 ;  /* 0x0000000e130b723e */ /* 0x000fe400000010ff */
[----:B------:R-:W-:Y:S05]  /*7510*/  IADD3 R0, PT, PT, R62, 0x400, R5 ;  /* 0x000004003e007810 */ /* 0x000fea0007ffe005 */
[----:B------:R1:W-:Y:S01]  /*7520*/  STSM.16.M88.4 [R0], R8 ;  /* 0x0000000800007844 */ /* 0x0003e20000000200 */
[----:B------:R-:W-:Y:S01]  /*7530*/  @!PT LDS RZ, [RZ] ;  /* 0x00000000fffff984 */ /* 0x000fe20000000800 */
[----:B------:R-:W-:Y:S01]  /*7540*/  @!PT LDS RZ, [RZ] ;  /* 0x00000000fffff984 */ /* 0x000fe20000000800 */
[----:B------:R-:W-:Y:S01]  /*7550*/  @!PT LDS RZ, [RZ] ;  /* 0x00000000fffff984 */ /* 0x000fe20000000800 */
[----:B------:R-:W-:Y:S01]  /*7560*/  @!PT LDS RZ, [RZ] ;  /* 0x00000000fffff984 */ /* 0x000fe20000000800 */
[----:B------:R2:W-:Y:S07]  /*7570*/  MEMBAR.ALL.CTA ;  /* 0x0000000000007992 */ /* 0x0005ee0000008000 */
[----:B--2---:R-:W2:Y:S02]  /*7580*/  FENCE.VIEW.ASYNC.S ;  /* 0x00000000000073c6 */ /* 0x004ea40000000000 */
[----:B--2---:R-:W-:Y:S06]  /*7590*/  BAR.SYNC.DEFER_BLOCKING 0x1, 0x80 ;  /* 0x0042000000007b1d */ /* 0x004fec0000010000 */
[----:B------:R-:W-:Y:S05]  /*75a0*/  @P0 BRA `(.L_x_125) ;  /* 0x0000000000200947 */ /* 0x000fea0003800000 */
[----:B------:R-:W2:Y:S01]  /*75b0*/  LDCU.64 UR6, c[0x0][0x348] ;  /* 0x00006900ff0677ac */ /* 0x000ea20008000a00 */
[----:B------:R-:W-:Y:S01]  /*75c0*/  ULEA UR5, UR46, UR44, 0xc ;  /* 0x0000002c2e057291 */ /* 0x000fe2000f8e60ff */
[----:B------:R-:W-:Y:S03]  /*75d0*/  UMOV UR51, UR36 ;  /* 0x0000002400337c82 */ /* 0x000fe60008000000 */
[----:B------:R-:W-:Y:S02]  /*75e0*/  UIADD3 UR48, UPT, UPT, UR5, 0x400, URZ ;  /* 0x0000040005307890 */ /* 0x000fe4000fffe0ff */
[----:B--2---:R-:W-:Y:S04]  /*75f0*/  UIADD3 UR4, UP0, UPT, UR6, 0x680, URZ ;  /* 0x0000068006047890 */ /* 0x004fe8000ff1e0ff */
[----:B------:R-:W-:Y:S09]  /*7600*/  UIADD3.X UR5, UPT, UPT, URZ, UR7, URZ, UP0, !UPT ;  /* 0x00000007ff057290 */ /* 0x000ff200087fe4ff */
[----:B------:R2:W-:Y:S02]  /*7610*/  UTMASTG.3D [UR48], [UR4] ;  /* 0x00000030040073b5 */ /* 0x0005e40008010000 */
[----:B--2---:R0:W-:Y:S02]  /*7620*/  UTMACMDFLUSH ;  /* 0x00000000000079b7 */ /* 0x0041e40000000000 */
.L_x_125:
[----:B------:R-:W-:Y:S05]  /*7630*/  BSYNC.RECONVERGENT B0 ;  /* 0x0000000000007941 */ /* 0x000fea0003800200 */
.L_x_124:
[----:B------:R-:W-:Y:S01]  /*7640*/  UIADD3 UR47, UPT, UPT, UR46, 0x1, URZ ;  /* 0x000000012e2f7890 */ /* 0x000fe2000fffe0ff */
[----:B------:R-:W-:Y:S03]  /*7650*/  BSSY.RECONVERGENT B0, `(.L_x_126) ;  /* 0x0000005000007945 */ /* 0x000fe60003800200 */
[----:B------:R-:W-:Y:S04]  /*7660*/  UISETP.NE.AND UP0, UPT, UR47, 0x3, UPT ;  /* 0x000000032f00788c */ /* 0x000fe8000bf05270 */
[----:B------:R-:W-:Y:S01]  /*7670*/  USEL UR45, UR47, URZ, UP0 ;  /* 0x000000ff2f2d7287 */ /* 0x000fe20008000000 */
[----:B------:R-:W-:Y:S11]  /*7680*/  @P0 BRA `(.L_x_127) ;  /* 0x0000000000040947 */ /* 0x000ff60003800000 */
[----:B------:R-:W-:Y:S04]  /*7690*/  DEPBAR.LE SB0, 0x1 ;  /* 0x000080400000791a */ /* 0x000fe80000000000 */
.L_x_127:
[----:B------:R-:W-:Y:S05]  /*76a0*/  BSYNC.RECONVERGENT B0 ;  /* 0x0000000000007941 */ /* 0x000fea0003800200 */
.L_x_126:
[----:B------:R-:W-:Y:S01]  /*76b0*/  BAR.SYNC.DEFER_BLOCKING 0x1, 0x80 ;  /* 0x0042000000007b1d */ /* 0x000fe20000010000 */
[----:B------:R-:W-:Y:S01]  /*76c0*/  ISETP.NE.AND P1, PT, R61, RZ, PT ;  /* 0x000000ff3d00720c */ /* 0x000fe20003f25270 */
[----:B------:R-:W-:Y:S01]  /*76d0*/  UISETP.NE.AND UP0, UPT, UR53, URZ, UPT ;  /* 0x000000ff3500728c */ /* 0x000fe2000bf05270 */
[----:B------:R-:W-:Y:S11]  /*76e0*/  LEA R2, R64, UR44, 0x3 ;  /* 0x0000002c40027c11 */ /* 0x000ff6000f8e18ff */
[----:B------:R-:W-:Y:S01]  /*76f0*/  @P1 SHF.L.U32 R3, R63, 0x1f, RZ ;  /* 0x0000001f3f031819 */ /* 0x000fe200000006ff */
[----:B------:R-:W-:Y:S06]  /*7700*/  BRA.U !UP0, `(.L_x_128) ;  /* 0x0000000108247547 */ /* 0x000fec000b800000 */
[----:B------:R-:W-:Y:S01]  /*7710*/  IMAD.U32 R4, RZ, RZ, UR52 ;  /* 0x00000034ff047e24 */ /* 0x000fe2000f8e00ff */
[----:B-1----:R-:W-:Y:S01]  /*7720*/  MOV R0, UR54 ;  /* 0x0000003600007c02 */ /* 0x002fe20008000f00 */
[----:B------:R-:W-:Y:S03]  /*7730*/  UIADD3 UR4, UPT, UPT, UR52, 0x1, URZ ;  /* 0x0000000134047890 */ /* 0x000fe6000fffe0ff */
[----:B------:R-:W-:Y:S01]  /*7740*/  @P1 LEA R4, R4, UR44, 0x3 ;  /* 0x0000002c04041c11 */ /* 0x000fe2000f8e18ff */
[----:B------:R-:W-:Y:S04]  /*7750*/  UISETP.NE.AND UP0, UPT, UR4, 0x3, UPT ;  /* 0x000000030400788c */ /* 0x000fe8000bf05270 */
[----:B------:R-:W-:Y:S01]  /*7760*/  @P1 VIADD R4, R4, 0x1b8 ;  /* 0x000001b804041836 */ /* 0x000fe20000000000 */
[----:B------:R-:W-:Y:S04]  /*7770*/  USEL UR52, UR4, URZ, UP0 ;  /* 0x000000ff04347287 */ /* 0x000fe80008000000 */
[----:B------:R-:W-:Y:S04]  /*7780*/  @P1 PRMT R0, R0, 0x654, R4 ;  /* 0x0000065400001816 */ /* 0x000fe80000000004 */
[----:B------:R2:W-:Y:S04]  /*7790*/  @P1 SYNCS.ARRIVE.TRANS64.RED.A1T0 RZ, [R0+URZ], RZ ;  /* 0x000000ff00ff19a7 */ /* 0x0005e800081004ff */
.L_x_128:
[----:B------:R-:W3:Y:S01]  /*77a0*/  @P1 SYNCS.PHASECHK.TRANS64.TRYWAIT P0, [R2+URZ+0x1a0], R3 ;  /* 0x0001a003020015a7 */ /* 0x000ee200080011ff */
[----:B------:R-:W-:Y:S01]  /*77b0*/  BSSY B1, `(.L_x_129) ;  /* 0x0000013000017945 */ /* 0x000fe20003800000 */
[----:B---3--:R-:W-:Y:S03]  /*77c0*/  @P1 SEL R65, RZ, 0x1, !P0 ;  /* 0x00000001ff411807 */ /* 0x008fe60004000000 */
[----:B------:R-:W-:Y:S05]  /*77d0*/  @!P1 BRA `(.L_x_130) ;  /* 0x0000000000409947 */ /* 0x000fea0003800000 */
[----:B------:R-:W-:Y:S01]  /*77e0*/  ISETP.NE.AND P1, PT, R66, RZ, PT ;  /* 0x000000ff4200720c */ /* 0x000fe20003f25270 */
[----:B------:R-:W-:Y:S01]  /*77f0*/  BSSY B0, `(.L_x_131) ;  /* 0x0000009000007945 */ /* 0x000fe20003800000 */
[----:B------:R-:W-:Y:S11]  /*7800*/  ISETP.NE.AND P0, PT, R65, RZ, PT ;  /* 0x000000ff4100720c */ /* 0x000ff60003f05270 */
[----:B------:R-:W-:Y:S05]  /*7810*/  @P1 IMAD R3, R64, 0x800, R44 ;  /* 0x0000080040031824 */ /* 0x000fea00078e022c */
[----:B------:R-:W-:Y:S05]  /*7820*/  @P1 LEA R3, R3, UR44, 0x1 ;  /* 0x0000002c03031c11 */ /* 0x000fea000f8e08ff */
[----:B-12---:R-:W-:Y:S01]  /*7830*/  @P1 IMAD.IADD R0, R62, 0x1, R3 ;  /* 0x000000013e001824 */ /* 0x006fe200078e0203 */
[----:B------:R-:W-:Y:S06]  /*7840*/  @P0 BRA `(.L_x_132) ;  /* 0x00000000000c0947 */ /* 0x000fec0003800000 */
[----:B------:R-:W-:Y:S04]  /*7850*/  SHF.L.U32 R63, R63, 0x1f, RZ ;  /* 0x0000001f3f3f7819 */ /* 0x000fe800000006ff */
[----:B------:R-:W1:Y:S02]  /*7860*/  SYNCS.PHASECHK.TRANS64.TRYWAIT P0, [R2+URZ+0x1a0], R63 ;  /* 0x0001a03f020075a7 */ /* 0x000e6400080011ff */
[----:B-1----:R-:W-:Y:S05]  /*7870*/  @!P0 BRA `(.L_x_133) ;  /* 0x0000001c00608947 */ /* 0x002fea0003800000 */
.L_x_132:
[----:B------:R-:W-:Y:S05]  /*7880*/  BSYNC B0 ;  /* 0x0000000000007941 */ /* 0x000fea0003800000 */
.L_x_131:
[----:B------:R-:W-:Y:S11]  /*7890*/  ISETP.NE.AND P0, PT, R66, RZ, PT ;  /* 0x000000ff4200720c */ /* 0x000ff60003f05270 */
[----:B------:R-:W-:Y:S02]  /*78a0*/  @!UPT UIADD3 URZ, UPT, UPT, URZ, URZ, URZ ;  /* 0x000000fffffff290 */ /* 0x000fe4000fffe0ff */
[----:B------:R-:W-:Y:S05]  /*78b0*/  @P0 WARPSYNC.ALL ;  /* 0x0000000000000948 */ /* 0x000fea0003800000 */
[----:B------:R3:W4:Y:S04]  /*78c0*/  @P0 LDSM.16.M88.4 R28, [R3+0x400] ;  /* 0x00040000031c083b */ /* 0x0007280000000200 */
[----:B------:R3:W2:Y:S02]  /*78d0*/  @P0 LDSM.16.M88.4 R36, [R0+0x400] ;  /* 0x000400000024083b */ /* 0x0006a40000000200 */
.L_x_130:
[----:B------:R-:W-:Y:S05]  /*78e0*/  BSYNC B1 ;  /* 0x0000000000017941 */ /* 0x000fea0003800000 */
.L_x_129:
[----:B-123--:R-:W-:Y:S05]  /*78f0*/  VIADD R0, R25, 0x20 ;  /* 0x0000002019007836 */ /* 0x00efea0000000000 */
[----:B------:R-:W-:Y:S04]  /*7900*/  SHF.R.U32.HI R0, RZ, 0x15, R0 ;  /* 0x00000015ff007819 */ /* 0x000fe80000011600 */
[----:B------:R-:W-:Y:S11]  /*7910*/  LOP3.LUT P0, RZ, R0, 0x3, R46, 0x48, !PT ;  /* 0x0000000300ff7812 */ /* 0x000ff6000780482e */
[----:B------:R-:W-:Y:S02]  /*7920*/  @!UPT UIADD3 URZ, UPT, UPT, URZ, URZ, URZ ;  /* 0x000000fffffff290 */ /* 0x000fe4000fffe0ff */
[----:B------:R-:W-:Y:S05]  /*7930*/  @!P0 BRA `(.L_x_134) ;  /* 0x0000000000408947 */ /* 0x000fea0003800000 */
[----:B------:R-:W1:Y:S01]  /*7940*/  LDCU.64 UR8, c[0x4][0x70] ;  /* 0x01000e00ff0877ac */ /* 0x000e620008000a00 */
[----:B------:R-:W-:Y:S01]  /*7950*/  MOV R3, 0x0 ;  /* 0x0000000000037802 */ /* 0x000fe20000000f00 */
[----:B------:R-:W-:Y:S02]  /*7960*/  HFMA2 R12, -RZ, RZ, 0, 5.9604644775390625e-08 ;  /* 0x00000001ff0c7431 */ /* 0x000fe400000001ff */
[----:B------:R-:W-:Y:S02]  /*7970*/  IMAD.MOV.U32 R8, RZ, RZ, 0x192 ;  /* 0x00000192ff087424 */ /* 0x000fe400078e00ff */
[----:B------:R-:W-:Y:S01]  /*7980*/  IMAD.MOV.U32 R13, RZ, RZ, RZ ;  /* 0x000000ffff0d7224 */ /* 0x000fe200078e00ff */
[----:B------:R-:W2:Y:S01]  /*7990*/  LDCU.64 UR6, c[0x4][0x78] ;  /* 0x01000f00ff0677ac */ /* 0x000ea20008000a00 */
[----:B------:R-:W3:Y:S01]  /*79a0*/  LDC.64 R2, c[0x4][R3] ;  /* 0x0100000003027b82 */ /* 0x000ee20000000a00 */
[----:B------:R-:W5:Y:S01]  /*79b0*/  LDCU.64 UR4, c[0x4][0x10] ;  /* 0x01000200ff0477ac */ /* 0x000f620008000a00 */
[----:B-1----:R-:W-:Y:S01]  /*79c0*/  MOV R5, UR9 ;  /* 0x0000000900057c02 */ /* 0x002fe20008000f00 */
[----:B------:R-:W-:Y:S01]  /*79d0*/  IMAD.U32 R4, RZ, RZ, UR8 ;  /* 0x00000008ff047e24 */ /* 0x000fe2000f8e00ff */
[----:B--2---:R-:W-:Y:S01]  /*79e0*/  MOV R7, UR7 ;  /* 0x0000000700077c02 */ /* 0x004fe20008000f00 */
[----:B------:R-:W-:Y:S01]  /*79f0*/  IMAD.U32 R6, RZ, RZ, UR6 ;  /* 0x00000006ff067e24 */ /* 0x000fe2000f8e00ff */
[----:B-----5:R-:W-:Y:S01]  /*7a00*/  MOV R11, UR5 ;  /* 0x00000005000b7c02 */ /* 0x020fe20008000f00 */
[----:B------:R-:W-:Y:S02]  /*7a10*/  IMAD.U32 R10, RZ, RZ, UR4 ;  /* 0x00000004ff0a7e24 */ /* 0x000fe4000f8e00ff */
[----:B------:R-:W-:Y:S07]  /*7a20*/  LEPC R20, `(.L_x_134) ;  /* 0x000000001014794e */ /* 0x000fee0000000000 */
[----:B---34-:R-:W-:Y:S05]  /*7a30*/  CALL.ABS.NOINC R2 ;  /* 0x0000000002007343 */ /* 0x018fea0003c00000 */
.L_x_134:
[----:B------:R-:W-:Y:S01]  /*7a40*/  ISETP.NE.AND P0, PT, R55, RZ, PT ;  /* 0x000000ff3700720c */ /* 0x000fe20003f05270 */
[----:B------:R-:W-:Y:S05]  /*7a50*/  WARPSYNC.ALL ;  /* 0x0000000000007948 */ /* 0x000fea0003800000 */
[----:B------:R-:W-:Y:S01]  /*7a60*/  R2UR UR4, R25 ;  /* 0x00000000190472ca */ /* 0x000fe200000e0000 */
[----:B------:R-:W-:Y:S01]  /*7a70*/  BSSY.RECONVERGENT B0, `(.L_x_135) ;  /* 0x0000057000007945 */ /* 0x000fe20003800200 */
[C---:B----4-:R-:W-:Y:S02]  /*7a80*/  SHF.L.U32 R20, R28.reuse, 0x10, RZ ;  /* 0x000000101c147819 */ /* 0x050fe400000006ff */
[----:B------:R-:W-:Y:S02]  /*7a90*/  LOP3.LUT R21, R28, 0xffff0000, RZ, 0xc0, !PT ;  /* 0xffff00001c157812 */ /* 0x000fe400078ec0ff */
[----:B------:R-:W-:Y:S02]  /*7aa0*/  SHF.L.U32 R25, R29, 0x10, RZ ;  /* 0x000000101d197819 */ /* 0x000fe400000006ff */
[----:B------:R-:W-:Y:S02]  /*7ab0*/  SHF.L.U32 R28, R30, 0x10, RZ ;  /* 0x000000101e1c7819 */ /* 0x000fe400000006ff */
[C---:B------:R-:W-:Y:S02]  /*7ac0*/  SHF.L.U32 R32, R36.reuse, 0x10, RZ ;  /* 0x0000001024207819 */ /* 0x040fe400000006ff */
[----:B------:R-:W-:Y:S01]  /*7ad0*/  LOP3.LUT R33, R36, 0xffff0000, RZ, 0xc0, !PT ;  /* 0xffff000024217812 */ /* 0x000fe200078ec0ff */
[----:B------:R-:W1:Y:S01]  /*7ae0*/  LDTM.16dp256bit.x4 R4, tmem[UR4+0x20] ;  /* 0x00002004000479ee */ /* 0x000e620008120000 */
[----:B------:R-:W-:Y:S01]  /*7af0*/  R2UR UR4, R27 ;  /* 0x000000001b0472ca */ /* 0x000fe200000e0000 */
[----:B------:R-:W-:Y:S01]  /*7b00*/  NOP ;  /* 0x0000000000007918 */ /* 0x000fe20000000000 */
[----:B------:R-:W-:Y:S02]  /*7b10*/  LOP3.LUT R27, R29, 0xffff0000, RZ, 0xc0, !PT ;  /* 0xffff00001d1b7812 */ /* 0x000fe400078ec0ff */
[----:B------:R-:W-:Y:S02]  /*7b20*/  LOP3.LUT R29, R30, 0xffff0000, RZ, 0xc0, !PT ;  /* 0xffff00001e1d7812 */ /* 0x000fe400078ec0ff */
[C---:B------:R-:W-:Y:S02]  /*7b30*/  SHF.L.U32 R30, R31.reuse, 0x10, RZ ;  /* 0x000000101f1e7819 */ /* 0x040fe400000006ff */
[----:B------:R-:W-:Y:S02]  /*7b40*/  LOP3.LUT R31, R31, 0xffff0000, RZ, 0xc0, !PT ;  /* 0xffff00001f1f7812 */ /* 0x000fe400078ec0ff */
[C---:B------:R-:W-:Y:S02]  /*7b50*/  SHF.L.U32 R34, R37.reuse, 0x10, RZ ;  /* 0x0000001025227819 */ /* 0x040fe400000006ff */
[----:B------:R-:W-:Y:S01]  /*7b60*/  LOP3.LUT R35, R37, 0xffff0000, RZ, 0xc0, !PT ;  /* 0xffff000025237812 */ /* 0x000fe200078ec0ff */
[----:B------:R-:W-:Y:S01]  /*7b70*/  UIADD3 UR4, UPT, UPT, UR4, 0x220, URZ ;  /* 0x0000022004047890 */ /* 0x000fe2000fffe0ff */
[C---:B------:R-:W-:Y:S02]  /*7b80*/  SHF.L.U32 R36, R38.reuse, 0x10, RZ ;  /* 0x0000001026247819 */ /* 0x040fe400000006ff */
[----:B------:R-:W-:Y:S01]  /*7b90*/  LOP3.LUT R37, R38, 0xffff0000, RZ, 0xc0, !PT ;  /* 0xffff000026257812 */ /* 0x000fe200078ec0ff */
[----:B------:R-:W-:Y:S01]  /*7ba0*/  UPRMT UR4, UR54, 0x654, UR4 ;  /* 0x0000065436047896 */ /* 0x000fe20008000004 */
[C---:B------:R-:W-:Y:S02]  /*7bb0*/  SHF.L.U32 R38, R39.reuse, 0x10, RZ ;  /* 0x0000001027267819 */ /* 0x040fe400000006ff */
[----:B------:R-:W-:Y:S01]  /*7bc0*/  LOP3.LUT R39, R39, 0xffff0000, RZ, 0xc0, !PT ;  /* 0xffff000027277812 */ /* 0x000fe200078ec0ff */
[C---:B-1----:R-:W-:Y:S01]  /*7bd0*/  FMUL R4, R24.reuse, R4 ;  /* 0x0000000418047220 */ /* 0x042fe20000400000 */
[C---:B------:R-:W-:Y:S01]  /*7be0*/  FMUL R5, R24.reuse, R5 ;  /* 0x0000000518057220 */ /* 0x040fe20000400000 */
[----:B------:R-:W-:Y:S03]  /*7bf0*/  FMUL R6, R24, R6 ;  /* 0x0000000618067220 */ /* 0x000fe60000400000 */
[----:B------:R-:W-:Y:S01]  /*7c00*/  SYNCS.ARRIVE.TRANS64.RED.A1T0 RZ, [UR4], RZ ;  /* 0x000000ffffff79a7 */ /* 0x000fe20008100404 */
[C---:B------:R-:W-:Y:S01]  /*7c10*/  FFMA R4, R26.reuse, R20, R4 ;  /* 0x000000141a047223 */ /* 0x040fe20000000004 */
[C---:B------:R-:W-:Y:S01]  /*7c20*/  FFMA R5, R26.reuse, R21, R5 ;  /* 0x000000151a057223 */ /* 0x040fe20000000005 */
[----:B------:R-:W-:Y:S01]  /*7c30*/  FFMA R6, R26, R25, R6 ;  /* 0x000000191a067223 */ /* 0x000fe20000000006 */
[C---:B------:R-:W-:Y:S01]  /*7c40*/  FMUL R7, R24.reuse, R7 ;  /* 0x0000000718077220 */ /* 0x040fe20000400000 */
[C---:B------:R-:W-:Y:S01]  /*7c50*/  FMUL R8, R24.reuse, R8 ;  /* 0x0000000818087220 */ /* 0x040fe20000400000 */
[----:B------:R-:W-:Y:S01]  /*7c60*/  FMUL R9, R24, R9 ;  /* 0x0000000918097220 */ /* 0x000fe20000400000 */
[----:B------:R-:W-:Y:S01]  /*7c70*/  F2FP.BF16.F32.PACK_AB R4, R5, R4 ;  /* 0x000000040504723e */ /* 0x000fe200000010ff */
[C---:B------:R-:W-:Y:S01]  /*7c80*/  FFMA R7, R26.reuse, R27, R7 ;  /* 0x0000001b1a077223 */ /* 0x040fe20000000007 */
[C---:B------:R-:W-:Y:S01]  /*7c90*/  FFMA R8, R26.reuse, R28, R8 ;  /* 0x0000001c1a087223 */ /* 0x040fe20000000008 */
[----:B------:R-:W-:Y:S01]  /*7ca0*/  FFMA R9, R26, R29, R9 ;  /* 0x0000001d1a097223 */ /* 0x000fe20000000009 */
[C---:B------:R-:W-:Y:S01]  /*7cb0*/  FMUL R10, R24.reuse, R10 ;  /* 0x0000000a180a7220 */ /* 0x040fe20000400000 */
[C---:B------:R-:W-:Y:S01]  /*7cc0*/  FMUL R11, R24.reuse, R11 ;  /* 0x0000000b180b7220 */ /* 0x040fe20000400000 */
[----:B------:R-:W-:Y:S01]  /*7cd0*/  F2FP.BF16.F32.PACK_AB R5, R7, R6 ;  /* 0x000000060705723e */ /* 0x000fe200000010ff */
[C---:B------:R-:W-:Y:S01]  /*7ce0*/  FMUL R0, R24.reuse, R12 ;  /* 0x0000000c18007220 */ /* 0x040fe20000400000 */
[----:B------:R-:W-:Y:S01]  /*7cf0*/  FMUL R2, R24, R13 ;  /* 0x0000000d18027220 */ /* 0x000fe20000400000 */
[----:B------:R-:W-:Y:S01]  /*7d00*/  FFMA R10, R26, R30, R10 ;  /* 0x0000001e1a0a7223 */ /* 0x000fe2000000000a */
[----:B------:R-:W-:Y:S01]  /*7d10*/  FMUL R3, R24, R14 ;  /* 0x0000000e18037220 */ /* 0x000fe20000400000 */
[----:B------:R-:W-:Y:S01]  /*7d20*/  F2FP.BF16.F32.PACK_AB R6, R9, R8 ;  /* 0x000000080906723e */ /* 0x000fe200000010ff */
[----:B------:R-:W-:Y:S01]  /*7d30*/  FFMA R11, R26, R31, R11 ;  /* 0x0000001f1a0b7223 */ /* 0x000fe2000000000b */
[C---:B------:R-:W-:Y:S01]  /*7d40*/  FMUL R15, R24.reuse, R15 ;  /* 0x0000000f180f7220 */ /* 0x040fe20000400000 */
[----:B------:R-:W-:Y:S01]  /*7d50*/  FMUL R12, R24, R16 ;  /* 0x00000010180c7220 */ /* 0x000fe20000400000 */
[----:B------:R-:W-:Y:S01]  /*7d60*/  FFMA R0, R26, R32, R0 ;  /* 0x000000201a007223 */ /* 0x000fe20000000000 */
[----:B------:R-:W-:Y:S01]  /*7d70*/  MOV R8, UR45 ;  /* 0x0000002d00087c02 */ /* 0x000fe20008000f00 */
[----:B------:R-:W-:Y:S01]  /*7d80*/  FMUL R13, R24, R17 ;  /* 0x00000011180d7220 */ /* 0x000fe20000400000 */
[----:B------:R-:W-:Y:S01]  /*7d90*/  FFMA R2, R26, R33, R2 ;  /* 0x000000211a027223 */ /* 0x000fe20000000002 */
[----:B------:R-:W-:Y:S01]  /*7da0*/  FMUL R14, R24, R18 ;  /* 0x00000012180e7220 */ /* 0x000fe20000400000 */
[C---:B------:R-:W-:Y:S01]  /*7db0*/  FFMA R3, R26.reuse, R34, R3 ;  /* 0x000000221a037223 */ /* 0x040fe20000000003 */
[----:B------:R-:W-:Y:S01]  /*7dc0*/  FFMA R15, R26, R35, R15 ;  /* 0x000000231a0f7223 */ /* 0x000fe2000000000f */
[----:B------:R-:W-:Y:S01]  /*7dd0*/  FMUL R19, R24, R19 ;  /* 0x0000001318137220 */ /* 0x000fe20000400000 */
[----:B------:R-:W-:Y:S01]  /*7de0*/  FFMA R12, R26, R36, R12 ;  /* 0x000000241a0c7223 */ /* 0x000fe2000000000c */
[----:B------:R-:W-:Y:S01]  /*7df0*/  LEA R8, R8, R44, 0xb ;  /* 0x0000002c08087211 */ /* 0x000fe200078e58ff */
        /* <DEDUP_REMOVED lines=21> */
[----:B------:R-:W-:Y:S02]  /*7f50*/  ULEA UR5, UR45, UR44, 0xc ;  /* 0x0000002c2d057291 */ /* 0x000fe4000f8e60ff */
[----:B------:R-:W-:Y:S02]  /*7f60*/  UIADD3 UR9, UPT, UPT, UR49, 0x20, URZ ;  /* 0x0000002031097890 */ /* 0x000fe4000fffe0ff */
[----:B------:R-:W-:Y:S01]  /*7f70*/  UIADD3 UR8, UPT, UPT, UR5, 0x400, URZ ;  /* 0x0000040005087890 */ /* 0x000fe2000fffe0ff */
[----:B------:R-:W-:Y:S01]  /*7f80*/  UMOV UR10, UR50 ;  /* 0x00000032000a7c82 */ /* 0x000fe20008000000 */
[----:B------:R-:W-:Y:S01]  /*7f90*/  UMOV UR11, UR36 ;  /* 0x00000024000b7c82 */ /* 0x000fe20008000000 */
[----:B--2---:R-:W-:Y:S04]  /*7fa0*/  UIADD3 UR4, UP0, UPT, UR6, 0x680, URZ ;  /* 0x0000068006047890 */ /* 0x004fe8000ff1e0ff */
[----:B------:R-:W-:Y:S09]  /*7fb0*/  UIADD3.X UR5, UPT, UPT, URZ, UR7, URZ, UP0, !UPT ;  /* 0x00000007ff057290 */ /* 0x000ff200087fe4ff */
[----:B------:R2:W-:Y:S02]  /*7fc0*/  UTMASTG.3D [UR8], [UR4] ;  /* 0x00000008040073b5 */ /* 0x0005e40008010000 */
[----:B--2---:R0:W-:Y:S02]  /*7fd0*/  UTMACMDFLUSH ;  /* 0x00000000000079b7 */ /* 0x0041e40000000000 */
.L_x_136:
[----:B------:R-:W-:Y:S05]  /*7fe0*/  BSYNC.RECONVERGENT B0 ;  /* 0x0000000000007941 */ /* 0x000fea0003800200 */
.L_x_135:
[----:B------:R-:W-:Y:S01]  /*7ff0*/  UIADD3 UR4, UPT, UPT, UR45, 0x1, URZ ;  /* 0x000000012d047890 */ /* 0x000fe2000fffe0ff */
[----:B------:R-:W-:Y:S03]  /*8000*/  BSSY.RECONVERGENT B0, `(.L_x_137) ;  /* 0x0000008000007945 */ /* 0x000fe60003800200 */
[----:B------:R-:W-:Y:S04]  /*8010*/  UISETP.NE.AND UP0, UPT, UR4, 0x3, UPT ;  /* 0x000000030400788c */ /* 0x000fe8000bf05270 */
[----:B------:R-:W-:Y:S02]  /*8020*/  UISETP.EQ.XOR UP1, UPT, UR47, 0x3, !UP0 ;  /* 0x000000032f00788c */ /* 0x000fe4000c722a70 */
[----:B------:R-:W-:Y:S02]  /*8030*/  USEL UR46, UR4, URZ, UP0 ;  /* 0x000000ff042e7287 */ /* 0x000fe40008000000 */
[----:B------:R-:W-:Y:S04]  /*8040*/  USEL UR5, URZ, 0x1, !UP1 ;  /* 0x00000001ff057887 */ /* 0x000fe8000c800000 */
[----:B------:R-:W-:Y:S01]  /*8050*/  ULOP3.LUT UR55, UR55, UR5, URZ, 0x3c, !UPT ;  /* 0x0000000537377292 */ /* 0x000fe2000f8e3cff */
[----:B------:R-:W-:Y:S11]  /*8060*/  @P0 BRA `(.L_x_138) ;  /* 0x0000000000040947 */ /* 0x000ff60003800000 */
[----:B------:R-:W-:Y:S04]  /*8070*/  DEPBAR.LE SB0, 0x1 ;  /* 0x000080400000791a */ /* 0x000fe80000000000 */
.L_x_138:
[----:B------:R-:W-:Y:S05]  /*8080*/  BSYNC.RECONVERGENT B0 ;  /* 0x0000000000007941 */ /* 0x000fea0003800200 */
.L_x_137:
[----:B------:R-:W-:Y:S01]  /*8090*/  BAR.SYNC.DEFER_BLOCKING 0x1, 0x80 ;  /* 0x0042000000007b1d */ /* 0x000fe20000010000 */
[----:B------:R-:W-:Y:S01]  /*80a0*/  UISETP.NE.AND UP0, UPT, UR53, -0x2, UPT ;  /* 0xfffffffe3500788c */ /* 0x000fe2000bf05270 */
[----:B------:R-:W-:Y:S08]  /*80b0*/  IADD3 R22, PT, PT, R22, 0x1, RZ ;  /* 0x0000000116167810 */ /* 0x000ff00007ffe0ff */
[----:B------:R-:W-:Y:S05]  /*80c0*/  BRA.U !UP0, `(.L_x_139) ;  /* 0x0000000108287547 */ /* 0x000fea000b800000 */
[----:B------:R-:W-:Y:S01]  /*80d0*/  ISETP.NE.AND P0, PT, R61, RZ, PT ;  /* 0x000000ff3d00720c */ /* 0x000fe20003f05270 */
[----:B------:R-:W-:Y:S01]  /*80e0*/  IMAD.U32 R2, RZ, RZ, UR52 ;  /* 0x00000034ff027e24 */ /* 0x000fe2000f8e00ff */
[----:B------:R-:W-:Y:S01]  /*80f0*/  UIADD3 UR4, UPT, UPT, UR52, 0x1, URZ ;  /* 0x0000000134047890 */ /* 0x000fe2000fffe0ff */
[----:B------:R-:W-:Y:S03]  /*8100*/  IMAD.U32 R0, RZ, RZ, UR54 ;  /* 0x00000036ff007e24 */ /* 0x000fe6000f8e00ff */
[----:B------:R-:W-:Y:S04]  /*8110*/  UISETP.NE.AND UP0, UPT, UR4, 0x3, UPT ;  /* 0x000000030400788c */ /* 0x000fe8000bf05270 */
[----:B------:R-:W-:Y:S03]  /*8120*/  USEL UR52, UR4, URZ, UP0 ;  /* 0x000000ff04347287 */ /* 0x000fe60008000000 */
[----:B------:R-:W-:Y:S05]  /*8130*/  @P0 LEA R2, R2, UR44, 0x3 ;  /* 0x0000002c02020c11 */ /* 0x000fea000f8e18ff */
[----:B------:R-:W-:Y:S05]  /*8140*/  @P0 VIADD R2, R2, 0x1b8 ;  /* 0x000001b802020836 */ /* 0x000fea0000000000 */
[----:B------:R-:W-:Y:S04]  /*8150*/  @P0 PRMT R0, R0, 0x654, R2 ;  /* 0x0000065400000816 */ /* 0x000fe80000000002 */
[----:B------:R2:W-:Y:S03]  /*8160*/  @P0 SYNCS.ARRIVE.TRANS64.RED.A1T0 RZ, [R0+URZ], RZ ;  /* 0x000000ff00ff09a7 */ /* 0x0005e600081004ff */
.L_x_139:
[----:B------:R-:W-:Y:S01]  /*8170*/  R2UR UR6, R60 ;  /* 0x000000003c0672ca */ /* 0x000fe200000e0000 */
[----:B------:R-:W-:Y:S01]  /*8180*/  UIADD3 UR53, UPT, UPT, UR53, 0x2, URZ ;  /* 0x0000000235357890 */ /* 0x000fe2000fffe0ff */
[----:B------:R-:W-:Y:S02]  /*8190*/  R2UR UR5, R47 ;  /* 0x000000002f0572ca */ /* 0x000fe400000e0000 */
[----:B------:R-:W-:Y:S02]  /*81a0*/  R2UR UR4, R48 ;  /* 0x00000000300472ca */ /* 0x000fe400000e0000 */
[----:B------:R-:W-:Y:S02]  /*81b0*/  R2UR UR36, R58 ;  /* 0x000000003a2472ca */ /* 0x000fe400000e0000 */
[----:B------:R-:W-:Y:S02]  /*81c0*/  ISETP.NE.AND P0, PT, R51, 0x2, PT ;  /* 0x000000023300780c */ /* 0x000fe40003f05270 */
[----:B------:R-:W-:Y:S02]  /*81d0*/  ISETP.NE.AND P1, PT, R22, 0x4, PT ;  /* 0x000000041600780c */ /* 0x000fe40003f25270 */
[----:B------:R-:W-:Y:S01]  /*81e0*/  SEL R2, RZ, 0x1, P0 ;  /* 0x00000001ff027807 */ /* 0x000fe20000000000 */
[----:B------:R-:W-:Y:S01]  /*81f0*/  UISETP.NE.AND UP0, UPT, UR6, URZ, UPT ;  /* 0x000000ff0600728c */ /* 0x000fe2000bf05270 */
[----:B--2---:R-:W-:Y:S01]  /*8200*/  SEL R0, RZ, 0x1, P1 ;  /* 0x00000001ff007807 */ /* 0x004fe20000800000 */
[----:B------:R-:W-:Y:S01]  /*8210*/  UIADD3 UR30, UPT, UPT, UR37, UR5, URZ ;  /* 0x00000005251e7290 */ /* 0x000fe2000fffe0ff */
[----:B------:R-:W-:Y:S01]  /*8220*/  LOP3.LUT R52, R52, R2, RZ, 0x3c, !PT ;  /* 0x0000000234347212 */ /* 0x000fe200078e3cff */
[----:B------:R-:W-:Y:S01]  /*8230*/  UIADD3 UR26, UPT, UPT, UR38, UR4, URZ ;  /* 0x00000004261a7290 */ /* 0x000fe2000fffe0ff */
[----:B------:R-:W-:Y:S02]  /*8240*/  LOP3.LUT R53, R53, R0, RZ, 0x3c, !PT ;  /* 0x0000000035357212 */ /* 0x000fe400078e3cff */
[----:B------:R-:W-:Y:S02]  /*8250*/  SEL R51, R51, RZ, P0 ;  /* 0x000000ff33337207 */ /* 0x000fe40000000000 */
[----:B------:R-:W-:Y:S01]  /*8260*/  SEL R22, R22, RZ, P1 ;  /* 0x000000ff16167207 */ /* 0x000fe20000800000 */
[----:B------:R-:W-:Y:S06]  /*8270*/  BRA.U UP0, `(.L_x_140) ;  /* 0xffffffdd005c7547 */ /* 0x000fec000b83ffff */
[----:B------:R-:W-:-:S13]  /*8280*/  R2UR UR4, R49 ;  /* 0x00000000310472ca */ /* 0x000fda00000e0000 */
[----:B------:R-:W-:-:S09]  /*8290*/  UISETP.NE.AND UP0, UPT, UR4, URZ, UPT ;  /* 0x000000ff0400728c */ /* 0x000fd2000bf05270 */
[----:B------:R-:W-:Y:S05]  /*82a0*/  BRA.U !UP0, `(.L_x_141) ;  /* 0x0000000108487547 */ /* 0x000fea000b800000 */
[----:B------:R-:W2:Y:S02]  /*82b0*/  LDCU.64 UR4, c[0x0][0x890] ;  /* 0x00011200ff0477ac */ /* 0x000ea40008000a00 */
[----:B--2---:R-:W-:-:S04]  /*82c0*/  UISETP.NE.U32.AND UP0, UPT, UR4, URZ, UPT ;  /* 0x000000ff0400728c */ /* 0x004fc8000bf05070 */
[----:B------:R-:W-:-:S09]  /*82d0*/  UISETP.NE.AND.EX UP0, UPT, UR5, URZ, UPT, UP0 ;  /* 0x000000ff0500728c */ /* 0x000fd2000bf05300 */
[----:B------:R-:W-:Y:S05]  /*82e0*/  BRA.U UP0, `(.L_x_142) ;  /* 0x00000001000c7547 */ /* 0x000fea000b800000 */
[----:B------:R-:W-:-:S13]  /*82f0*/  FSETP.NEU.AND P0, PT, R26, RZ, PT ;  /* 0x000000ff1a00720b */ /* 0x000fda0003f0d000 */
[----:B------:R-:W-:Y:S05]  /*8300*/  @!P0 EXIT ;  /* 0x000000000000894d */ /* 0x000fea0003800000 */
[----:B------:R-:W-:Y:S05]  /*8310*/  BRA `(.L_x_141) ;  /* 0x00000000002c7947 */ /* 0x000fea0003800000 */
.L_x_142:
[----:B------:R-:W-:Y:S01]  /*8320*/  ISETP.NE.AND P0, PT, R50, RZ, PT ;  /* 0x000000ff3200720c */ /* 0x000fe20003f05270 */
[----:B------:R-:W-:-:S12]  /*8330*/  BSSY.RECONVERGENT B0, `(.L_x_141) ;  /* 0x0000009000007945 */ /* 0x000fd80003800200 */
[----:B------:R-:W-:Y:S05]  /*8340*/  @P0 BRA `(.L_x_143) ;  /* 0x0000000000140947 */ /* 0x000fea0003800000 */
[----:B------:R-:W2:Y:S02]  /*8350*/  LDCU.64 UR4, c[0x0][0x888] ;  /* 0x00011100ff0477ac */ /* 0x000ea40008000a00 */
[----:B--2---:R-:W-:-:S04]  /*8360*/  ISETP.NE.U32.AND P0, PT, RZ, UR4, PT ;  /* 0x00000004ff007c0c */ /* 0x004fc8000bf05070 */
[----:B------:R-:W-:-:S13]  /*8370*/  ISETP.NE.AND.EX P0, PT, RZ, UR5, PT, P0 ;  /* 0x00000005ff007c0c */ /* 0x000fda000bf05300 */
[----:B------:R-:W-:Y:S05]  /*8380*/  @!P0 EXIT ;  /* 0x000000000000894d */ /* 0x000fea0003800000 */
[----:B------:R-:W-:Y:S05]  /*8390*/  BRA `(.L_x_144) ;  /* 0x0000000000087947 */ /* 0x000fea0003800000 */
.L_x_143:
[----:B------:R-:W-:-:S13]  /*83a0*/  FSETP.NEU.AND P0, PT, R26, RZ, PT ;  /* 0x000000ff1a00720b */ /* 0x000fda0003f0d000 */
[----:B------:R-:W-:Y:S05]  /*83b0*/  @!P0 EXIT ;  /* 0x000000000000894d */ /* 0x000fea0003800000 */
.L_x_144:
[----:B------:R-:W-:Y:S05]  /*83c0*/  BSYNC.RECONVERGENT B0 ;  /* 0x0000000000007941 */ /* 0x000fea0003800200 */
.L_x_141:
[----:B------:R-:W-:Y:S01]  /*83d0*/  ULEA UR4, UR52, UR44, 0x3 ;  /* 0x0000002c34047291 */ /* 0x000fe2000f8e18ff */
[----:B------:R-:W-:-:S04]  /*83e0*/  DEPBAR.LE SB0, 0x0 ;  /* 0x000080000000791a */ /* 0x000fc80000000000 */
[----:B------:R-:W-:-:S04]  /*83f0*/  UIADD3 UR4, UPT, UPT, UR4, 0x1b8, URZ ;  /* 0x000001b804047890 */ /* 0x000fc8000fffe0ff */
[----:B------:R-:W-:-:S09]  /*8400*/  UPRMT UR4, UR54, 0x654, UR4 ;  /* 0x0000065436047896 */ /* 0x000fd20008000004 */
[----:B------:R-:W-:Y:S01]  /*8410*/  SYNCS.ARRIVE.TRANS64.RED.A1T0 RZ, [UR4], RZ ;  /* 0x000000ffffff79a7 */ /* 0x000fe20008100404 */
[----:B------:R-:W-:Y:S05]  /*8420*/  EXIT ;  /* 0x000000000000794d */ /* 0x000fea0003800000 */
.L_x_25:
[----:B---3--:R3:W4:Y:S02]  /*8430*/  SYNCS.PHASECHK.TRANS64.TRYWAIT P0, [R0+URZ+0x250], R2 ;  /* 0x00025002000075a7 */ /* 0x00872400080011ff */
[----:B----4-:R-:W-:Y:S05]  /*8440*/  @!P0 NANOSLEEP.SYNCS 0x989680 ;  /* 0x009896800000895d */ /* 0x010fea0003900000 */
[----:B------:R-:W4:Y:S02]  /*8450*/  @!P0 SYNCS.PHASECHK.TRANS64 P0, [R0+URZ+0x250], R2 ;  /* 0x00025002000085a7 */ /* 0x000f2400080010ff */
[----:B----4-:R-:W-:Y:S05]  /*8460*/  @!P0 BRA `(.L_x_25) ;  /* 0xfffffffc00f08947 */ /* 0x010fea000383ffff */
[----:B------:R-:W-:Y:S05]  /*8470*/  BRA `(.L_x_145) ;  /* 0xffffff9400b87947 */ /* 0x000fea000383ffff */
.L_x_28:
[----:B--2---:R-:W-:-:S07]  /*8480*/  MOV R0, UR33 ;  /* 0x0000002100007c02 */ /* 0x004fce0008000f00 */
.L_x_146:
[----:B--2---:R2:W3:Y:S02]  /*8490*/  SYNCS.PHASECHK.TRANS64.TRYWAIT P0, [R0+URZ+0xd0], R3 ;  /* 0x0000d003000075a7 */ /* 0x0044e400080011ff */
[----:B---3--:R-:W-:Y:S05]  /*84a0*/  @!P0 NANOSLEEP.SYNCS 0x989680 ;  /* 0x009896800000895d */ /* 0x008fea0003900000 */
[----:B------:R-:W3:Y:S02]  /*84b0*/  @!P0 SYNCS.PHASECHK.TRANS64 P0, [R0+URZ+0xd0], R3 ;  /* 0x0000d003000085a7 */ /* 0x000ee400080010ff */
[----:B---3--:R-:W-:Y:S05]  /*84c0*/  @!P0 BRA `(.L_x_146) ;  /* 0xfffffffc00f08947 */ /* 0x008fea000383ffff */
[----:B------:R-:W-:Y:S05]  /*84d0*/  BRA `(.L_x_27) ;  /* 0xffffff9800007947 */ /* 0x000fea000383ffff */
.L_x_35:
[----:B-1----:R-:W-:-:S07]  /*84e0*/  MOV R0, UR17 ;  /* 0x0000001100007c02 */ /* 0x002fce0008000f00 */
.L_x_147:
[----:B-1----:R1:W2:Y:S02]  /*84f0*/  SYNCS.PHASECHK.TRANS64.TRYWAIT P0, [R0+URZ+0xd0], R3 ;  /* 0x0000d003000075a7 */ /* 0x0022a400080011ff */
[----:B--2---:R-:W-:Y:S05]  /*8500*/  @!P0 NANOSLEEP.SYNCS 0x989680 ;  /* 0x009896800000895d */ /* 0x004fea0003900000 */
[----:B------:R-:W2:Y:S02]  /*8510*/  @!P0 SYNCS.PHASECHK.TRANS64 P0, [R0+URZ+0xd0], R3 ;  /* 0x0000d003000085a7 */ /* 0x000ea400080010ff */
[----:B--2---:R-:W-:Y:S05]  /*8520*/  @!P0 BRA `(.L_x_147) ;  /* 0xfffffffc00f08947 */ /* 0x004fea000383ffff */
[----:B------:R-:W-:Y:S05]  /*8530*/  BRA `(.L_x_34) ;  /* 0xffffff9800c07947 */ /* 0x000fea000383ffff */
.L_x_40:
[----:B-1----:R1:W2:Y:S02]  /*8540*/  SYNCS.PHASECHK.TRANS64.TRYWAIT P0, [R3+URZ+0x1e0], R0 ;  /* 0x0001e000030075a7 */ /* 0x0022a400080011ff */
[----:B--2---:R-:W-:Y:S05]  /*8550*/  @!P0 NANOSLEEP.SYNCS 0x989680 ;  /* 0x009896800000895d */ /* 0x004fea0003900000 */
[----:B------:R-:W2:Y:S02]  /*8560*/  @!P0 SYNCS.PHASECHK.TRANS64 P0, [R3+URZ+0x1e0], R0 ;  /* 0x0001e000030085a7 */ /* 0x000ea400080010ff */
[----:B--2---:R-:W-:Y:S05]  /*8570*/  @!P0 BRA `(.L_x_40) ;  /* 0xfffffffc00f08947 */ /* 0x004fea000383ffff */
[----:B------:R-:W-:Y:S05]  /*8580*/  BRA `(.L_x_148) ;  /* 0xffffff9c00687947 */ /* 0x000fea000383ffff */
.L_x_44:
[----:B------:R-:W-:-:S07]  /*8590*/  MOV R0, UR4 ;  /* 0x0000000400007c02 */ /* 0x000fce0008000f00 */
.L_x_149:
[----:B-1----:R1:W2:Y:S02]  /*85a0*/  SYNCS.PHASECHK.TRANS64.TRYWAIT P0, [R0+URZ], R2 ;  /* 0x00000002000075a7 */ /* 0x0022a400080011ff */
[----:B--2---:R-:W-:Y:S05]  /*85b0*/  @!P0 NANOSLEEP.SYNCS 0x989680 ;  /* 0x009896800000895d */ /* 0x004fea0003900000 */
[----:B------:R-:W2:Y:S02]  /*85c0*/  @!P0 SYNCS.PHASECHK.TRANS64 P0, [R0+URZ], R2 ;  /* 0x00000002000085a7 */ /* 0x000ea400080010ff */
[----:B--2---:R-:W-:Y:S05]  /*85d0*/  @!P0 BRA `(.L_x_149) ;  /* 0xfffffffc00f08947 */ /* 0x004fea000383ffff */
[----:B------:R-:W-:Y:S05]  /*85e0*/  BRA `(.L_x_150) ;  /* 0xffffffa400147947 */ /* 0x000fea000383ffff */
.L_x_45:
[----:B------:R-:W-:-:S07]  /*85f0*/  MOV R0, UR5 ;  /* 0x0000000500007c02 */ /* 0x000fce0008000f00 */
.L_x_151:
[----:B-1----:R1:W2:Y:S02]  /*8600*/  SYNCS.PHASECHK.TRANS64.TRYWAIT P0, [R0+URZ], R3 ;  /* 0x00000003000075a7 */ /* 0x0022a400080011ff */
[----:B--2---:R-:W-:Y:S05]  /*8610*/  @!P0 NANOSLEEP.SYNCS 0x989680 ;  /* 0x009896800000895d */ /* 0x004fea0003900000 */
[----:B------:R-:W2:Y:S02]  /*8620*/  @!P0 SYNCS.PHASECHK.TRANS64 P0, [R0+URZ], R3 ;  /* 0x00000003000085a7 */ /* 0x000ea400080010ff */
[----:B--2---:R-:W-:Y:S05]  /*8630*/  @!P0 BRA `(.L_x_151) ;  /* 0xfffffffc00f08947 */ /* 0x004fea000383ffff */
[----:B------:R-:W-:Y:S05]  /*8640*/  BRA `(.L_x_152) ;  /* 0xffffffa400207947 */ /* 0x000fea000383ffff */
.L_x_46:
[----:B------:R-:W-:-:S07]  /*8650*/  MOV R0, UR5 ;  /* 0x0000000500007c02 */ /* 0x000fce0008000f00 */
.L_x_153:
[----:B-1----:R1:W2:Y:S02]  /*8660*/  SYNCS.PHASECHK.TRANS64.TRYWAIT P0, [R0+URZ], R3 ;  /* 0x00000003000075a7 */ /* 0x0022a400080011ff */
[----:B--2---:R-:W-:Y:S05]  /*8670*/  @!P0 NANOSLEEP.SYNCS 0x989680 ;  /* 0x009896800000895d */ /* 0x004fea0003900000 */
[----:B------:R-:W2:Y:S02]  /*8680*/  @!P0 SYNCS.PHASECHK.TRANS64 P0, [R0+URZ], R3 ;  /* 0x00000003000085a7 */ /* 0x000ea400080010ff */
[----:B--2---:R-:W-:Y:S05]  /*8690*/  @!P0 BRA `(.L_x_153) ;  /* 0xfffffffc00f08947 */ /* 0x004fea000383ffff */
[----:B------:R-:W-:Y:S05]  /*86a0*/  BRA `(.L_x_154) ;  /* 0xffffffa4002c7947 */ /* 0x000fea000383ffff */
.L_x_47:
[----:B------:R-:W-:-:S07]  /*86b0*/  MOV R0, UR5 ;  /* 0x0000000500007c02 */ /* 0x000fce0008000f00 */
.L_x_155:
[----:B-1----:R1:W2:Y:S02]  /*86c0*/  SYNCS.PHASECHK.TRANS64.TRYWAIT P0, [R0+URZ], R3 ;  /* 0x00000003000075a7 */ /* 0x0022a400080011ff */
[----:B--2---:R-:W-:Y:S05]  /*86d0*/  @!P0 NANOSLEEP.SYNCS 0x989680 ;  /* 0x009896800000895d */ /* 0x004fea0003900000 */
[----:B------:R-:W2:Y:S02]  /*86e0*/  @!P0 SYNCS.PHASECHK.TRANS64 P0, [R0+URZ], R3 ;  /* 0x00000003000085a7 */ /* 0x000ea400080010ff */
[----:B--2---:R-:W-:Y:S05]  /*86f0*/  @!P0 BRA `(.L_x_155) ;  /* 0xfffffffc00f08947 */ /* 0x004fea000383ffff */
[----:B------:R-:W-:Y:S05]  /*8700*/  BRA `(.L_x_156) ;  /* 0xffffffa400387947 */ /* 0x000fea000383ffff */
.L_x_48:
[----:B------:R-:W-:-:S07]  /*8710*/  MOV R0, UR5 ;  /* 0x0000000500007c02 */ /* 0x000fce0008000f00 */
.L_x_157:
[----:B-1----:R1:W2:Y:S02]  /*8720*/  SYNCS.PHASECHK.TRANS64.TRYWAIT P0, [R0+URZ], R3 ;  /* 0x00000003000075a7 */ /* 0x0022a400080011ff */
[----:B--2---:R-:W-:Y:S05]  /*8730*/  @!P0 NANOSLEEP.SYNCS 0x989680 ;  /* 0x009896800000895d */ /* 0x004fea0003900000 */
[----:B------:R-:W2:Y:S02]  /*8740*/  @!P0 SYNCS.PHASECHK.TRANS64 P0, [R0+URZ], R3 ;  /* 0x00000003000085a7 */ /* 0x000ea400080010ff */
[----:B--2---:R-:W-:Y:S05]  /*8750*/  @!P0 BRA `(.L_x_157) ;  /* 0xfffffffc00f08947 */ /* 0x004fea000383ffff */
[----:B------:R-:W-:Y:S05]  /*8760*/  BRA `(.L_x_158) ;  /* 0xffffffa400447947 */ /* 0x000fea000383ffff */
.L_x_49:
[----:B------:R-:W-:-:S07]  /*8770*/  MOV R0, UR5 ;  /* 0x0000000500007c02 */ /* 0x000fce0008000f00 */
.L_x_159:
[----:B-1----:R1:W2:Y:S02]  /*8780*/  SYNCS.PHASECHK.TRANS64.TRYWAIT P0, [R0+URZ], R3 ;  /* 0x00000003000075a7 */ /* 0x0022a400080011ff */
[----:B--2---:R-:W-:Y:S05]  /*8790*/  @!P0 NANOSLEEP.SYNCS 0x989680 ;  /* 0x009896800000895d */ /* 0x004fea0003900000 */
[----:B------:R-:W2:Y:S02]  /*87a0*/  @!P0 SYNCS.PHASECHK.TRANS64 P0, [R0+URZ], R3 ;  /* 0x00000003000085a7 */ /* 0x000ea400080010ff */
[----:B--2---:R-:W-:Y:S05]  /*87b0*/  @!P0 BRA `(.L_x_159) ;  /* 0xfffffffc00f08947 */ /* 0x004fea000383ffff */
[----:B------:R-:W-:Y:S05]  /*87c0*/  BRA `(.L_x_160) ;  /* 0xffffffa400507947 */ /* 0x000fea000383ffff */
.L_x_50:
[----:B------:R-:W-:-:S07]  /*87d0*/  MOV R0, UR5 ;  /* 0x0000000500007c02 */ /* 0x000fce0008000f00 */
.L_x_161:
[----:B-1----:R1:W2:Y:S02]  /*87e0*/  SYNCS.PHASECHK.TRANS64.TRYWAIT P0, [R0+URZ], R3 ;  /* 0x00000003000075a7 */ /* 0x0022a400080011ff */
[----:B--2---:R-:W-:Y:S05]  /*87f0*/  @!P0 NANOSLEEP.SYNCS 0x989680 ;  /* 0x009896800000895d */ /* 0x004fea0003900000 */
[----:B------:R-:W2:Y:S02]  /*8800*/  @!P0 SYNCS.PHASECHK.TRANS64 P0, [R0+URZ], R3 ;  /* 0x00000003000085a7 */ /* 0x000ea400080010ff */
[----:B--2---:R-:W-:Y:S05]  /*8810*/  @!P0 BRA `(.L_x_161) ;  /* 0xfffffffc00f08947 */ /* 0x004fea000383ffff */
[----:B------:R-:W-:Y:S05]  /*8820*/  BRA `(.L_x_162) ;  /* 0xffffffa4005c7947 */ /* 0x000fea000383ffff */
.L_x_51:
[----:B------:R-:W-:-:S07]  /*8830*/  MOV R0, UR5 ;  /* 0x0000000500007c02 */ /* 0x000fce0008000f00 */
.L_x_163:
[----:B-1----:R1:W2:Y:S02]  /*8840*/  SYNCS.PHASECHK.TRANS64.TRYWAIT P0, [R0+URZ], R3 ;  /* 0x00000003000075a7 */ /* 0x0022a400080011ff */
[----:B--2---:R-:W-:Y:S05]  /*8850*/  @!P0 NANOSLEEP.SYNCS 0x989680 ;  /* 0x009896800000895d */ /* 0x004fea0003900000 */
[----:B------:R-:W2:Y:S02]  /*8860*/  @!P0 SYNCS.PHASECHK.TRANS64 P0, [R0+URZ], R3 ;  /* 0x00000003000085a7 */ /* 0x000ea400080010ff */
[----:B--2---:R-:W-:Y:S05]  /*8870*/  @!P0 BRA `(.L_x_163) ;  /* 0xfffffffc00f08947 */ /* 0x004fea000383ffff */
[----:B------:R-:W-:Y:S05]  /*8880*/  BRA `(.L_x_164) ;  /* 0xffffffa400687947 */ /* 0x000fea000383ffff */
.L_x_52:
[----:B------:R-:W-:-:S07]  /*8890*/  MOV R0, UR5 ;  /* 0x0000000500007c02 */ /* 0x000fce0008000f00 */
.L_x_165:
[----:B-1----:R1:W2:Y:S02]  /*88a0*/  SYNCS.PHASECHK.TRANS64.TRYWAIT P0, [R0+URZ], R3 ;  /* 0x00000003000075a7 */ /* 0x0022a400080011ff */
[----:B--2---:R-:W-:Y:S05]  /*88b0*/  @!P0 NANOSLEEP.SYNCS 0x989680 ;  /* 0x009896800000895d */ /* 0x004fea0003900000 */
[----:B------:R-:W2:Y:S02]  /*88c0*/  @!P0 SYNCS.PHASECHK.TRANS64 P0, [R0+URZ], R3 ;  /* 0x00000003000085a7 */ /* 0x000ea400080010ff */
[----:B--2---:R-:W-:Y:S05]  /*88d0*/  @!P0 BRA `(.L_x_165) ;  /* 0xfffffffc00f08947 */ /* 0x004fea000383ffff */
[----:B------:R-:W-:Y:S05]  /*88e0*/  BRA `(.L_x_166) ;  /* 0xffffffa400747947 */ /* 0x000fea000383ffff */
.L_x_53:
[----:B------:R-:W-:-:S07]  /*88f0*/  MOV R0, UR5 ;  /* 0x0000000500007c02 */ /* 0x000fce0008000f00 */
.L_x_167:
[----:B-1----:R1:W2:Y:S02]  /*8900*/  SYNCS.PHASECHK.TRANS64.TRYWAIT P0, [R0+URZ], R3 ;  /* 0x00000003000075a7 */ /* 0x0022a400080011ff */
[----:B--2---:R-:W-:Y:S05]  /*8910*/  @!P0 NANOSLEEP.SYNCS 0x989680 ;  /* 0x009896800000895d */ /* 0x004fea0003900000 */
[----:B------:R-:W2:Y:S02]  /*8920*/  @!P0 SYNCS.PHASECHK.TRANS64 P0, [R0+URZ], R3 ;  /* 0x00000003000085a7 */ /* 0x000ea400080010ff */
[----:B--2---:R-:W-:Y:S05]  /*8930*/  @!P0 BRA `(.L_x_167) ;  /* 0xfffffffc00f08947 */ /* 0x004fea000383ffff */
[----:B------:R-:W-:Y:S05]  /*8940*/  BRA `(.L_x_168) ;  /* 0xffffffa400807947 */ /* 0x000fea000383ffff */
.L_x_54:
[----:B------:R-:W-:-:S07]  /*8950*/  MOV R0, UR5 ;  /* 0x0000000500007c02 */ /* 0x000fce0008000f00 */
.L_x_169:
[----:B-1----:R1:W2:Y:S02]  /*8960*/  SYNCS.PHASECHK.TRANS64.TRYWAIT P0, [R0+URZ], R3 ;  /* 0x00000003000075a7 */ /* 0x0022a400080011ff */
[----:B--2---:R-:W-:Y:S05]  /*8970*/  @!P0 NANOSLEEP.SYNCS 0x989680 ;  /* 0x009896800000895d */ /* 0x004fea0003900000 */
[----:B------:R-:W2:Y:S02]  /*8980*/  @!P0 SYNCS.PHASECHK.TRANS64 P0, [R0+URZ], R3 ;  /* 0x00000003000085a7 */ /* 0x000ea400080010ff */
[----:B--2---:R-:W-:Y:S05]  /*8990*/  @!P0 BRA `(.L_x_169) ;  /* 0xfffffffc00f08947 */ /* 0x004fea000383ffff */
[----:B------:R-:W-:Y:S05]  /*89a0*/  BRA `(.L_x_170) ;  /* 0xffffffa4008c7947 */ /* 0x000fea000383ffff */
.L_x_55:
[----:B------:R-:W-:-:S07]  /*89b0*/  MOV R0, UR5 ;  /* 0x0000000500007c02 */ /* 0x000fce0008000f00 */
.L_x_171:
[----:B-1----:R1:W2:Y:S02]  /*89c0*/  SYNCS.PHASECHK.TRANS64.TRYWAIT P0, [R0+URZ], R3 ;  /* 0x00000003000075a7 */ /* 0x0022a400080011ff */
[----:B--2---:R-:W-:Y:S05]  /*89d0*/  @!P0 NANOSLEEP.SYNCS 0x989680 ;  /* 0x009896800000895d */ /* 0x004fea0003900000 */
[----:B------:R-:W2:Y:S02]  /*89e0*/  @!P0 SYNCS.PHASECHK.TRANS64 P0, [R0+URZ], R3 ;  /* 0x00000003000085a7 */ /* 0x000ea400080010ff */
[----:B--2---:R-:W-:Y:S05]  /*89f0*/  @!P0 BRA `(.L_x_171) ;  /* 0xfffffffc00f08947 */ /* 0x004fea000383ffff */
[----:B------:R-:W-:Y:S05]  /*8a00*/  BRA `(.L_x_172) ;  /* 0xffffffa400987947 */ /* 0x000fea000383ffff */
.L_x_56:
[----:B------:R-:W-:-:S07]  /*8a10*/  MOV R0, UR5 ;  /* 0x0000000500007c02 */ /* 0x000fce0008000f00 */
.L_x_173:
[----:B-1----:R1:W2:Y:S02]  /*8a20*/  SYNCS.PHASECHK.TRANS64.TRYWAIT P0, [R0+URZ], R3 ;  /* 0x00000003000075a7 */ /* 0x0022a400080011ff */
[----:B--2---:R-:W-:Y:S05]  /*8a30*/  @!P0 NANOSLEEP.SYNCS 0x989680 ;  /* 0x009896800000895d */ /* 0x004fea0003900000 */
[----:B------:R-:W2:Y:S02]  /*8a40*/  @!P0 SYNCS.PHASECHK.TRANS64 P0, [R0+URZ], R3 ;  /* 0x00000003000085a7 */ /* 0x000ea400080010ff */
[----:B--2---:R-:W-:Y:S05]  /*8a50*/  @!P0 BRA `(.L_x_173) ;  /* 0xfffffffc00f08947 */ /* 0x004fea000383ffff */
[----:B------:R-:W-:Y:S05]  /*8a60*/  BRA `(.L_x_174) ;  /* 0xffffffa400a47947 */ /* 0x000fea000383ffff */
.L_x_57:
[----:B------:R-:W-:-:S07]  /*8a70*/  MOV R0, UR5 ;  /* 0x0000000500007c02 */ /* 0x000fce0008000f00 */
.L_x_175:
[----:B-1----:R1:W2:Y:S02]  /*8a80*/  SYNCS.PHASECHK.TRANS64.TRYWAIT P0, [R0+URZ], R3 ;  /* 0x00000003000075a7 */ /* 0x0022a400080011ff */
[----:B--2---:R-:W-:Y:S05]  /*8a90*/  @!P0 NANOSLEEP.SYNCS 0x989680 ;  /* 0x009896800000895d */ /* 0x004fea0003900000 */
[----:B------:R-:W2:Y:S02]  /*8aa0*/  @!P0 SYNCS.PHASECHK.TRANS64 P0, [R0+URZ], R3 ;  /* 0x00000003000085a7 */ /* 0x000ea400080010ff */
[----:B--2---:R-:W-:Y:S05]  /*8ab0*/  @!P0 BRA `(.L_x_175) ;  /* 0xfffffffc00f08947 */ /* 0x004fea000383ffff */
[----:B------:R-:W-:Y:S05]  /*8ac0*/  BRA `(.L_x_176) ;  /* 0xffffffa400b07947 */ /* 0x000fea000383ffff */
.L_x_58:
[----:B------:R-:W-:-:S07]  /*8ad0*/  MOV R0, UR5 ;  /* 0x0000000500007c02 */ /* 0x000fce0008000f00 */
.L_x_177:
[----:B-1----:R1:W2:Y:S02]  /*8ae0*/  SYNCS.PHASECHK.TRANS64.TRYWAIT P0, [R0+URZ], R3 ;  /* 0x00000003000075a7 */ /* 0x0022a400080011ff */
[----:B--2---:R-:W-:Y:S05]  /*8af0*/  @!P0 NANOSLEEP.SYNCS 0x989680 ;  /* 0x009896800000895d */ /* 0x004fea0003900000 */
[----:B------:R-:W2:Y:S02]  /*8b00*/  @!P0 SYNCS.PHASECHK.TRANS64 P0, [R0+URZ], R3 ;  /* 0x00000003000085a7 */ /* 0x000ea400080010ff */
[----:B--2---:R-:W-:Y:S05]  /*8b10*/  @!P0 BRA `(.L_x_177) ;  /* 0xfffffffc00f08947 */ /* 0x004fea000383ffff */
[----:B------:R-:W-:Y:S05]  /*8b20*/  BRA `(.L_x_178) ;  /* 0xffffffa400bc7947 */ /* 0x000fea000383ffff */
.L_x_59:
[----:B------:R-:W-:-:S07]  /*8b30*/  MOV R0, UR5 ;  /* 0x0000000500007c02 */ /* 0x000fce0008000f00 */
.L_x_179:
[----:B-1----:R1:W2:Y:S02]  /*8b40*/  SYNCS.PHASECHK.TRANS64.TRYWAIT P0, [R0+URZ], R3 ;  /* 0x00000003000075a7 */ /* 0x0022a400080011ff */
[----:B--2---:R-:W-:Y:S05]  /*8b50*/  @!P0 NANOSLEEP.SYNCS 0x989680 ;  /* 0x009896800000895d */ /* 0x004fea0003900000 */
[----:B------:R-:W2:Y:S02]  /*8b60*/  @!P0 SYNCS.PHASECHK.TRANS64 P0, [R0+URZ], R3 ;  /* 0x00000003000085a7 */ /* 0x000ea400080010ff */
[----:B--2---:R-:W-:Y:S05]  /*8b70*/  @!P0 BRA `(.L_x_179) ;  /* 0xfffffffc00f08947 */ /* 0x004fea000383ffff */
[----:B------:R-:W-:Y:S05]  /*8b80*/  BRA `(.L_x_180) ;  /* 0xffffffa400c87947 */ /* 0x000fea000383ffff */
.L_x_60:
[----:B------:R-:W-:-:S07]  /*8b90*/  MOV R0, UR5 ;  /* 0x0000000500007c02 */ /* 0x000fce0008000f00 */
.L_x_181:
[----:B-1----:R1:W2:Y:S02]  /*8ba0*/  SYNCS.PHASECHK.TRANS64.TRYWAIT P0, [R0+URZ], R3 ;  /* 0x00000003000075a7 */ /* 0x0022a400080011ff */
[----:B--2---:R-:W-:Y:S05]  /*8bb0*/  @!P0 NANOSLEEP.SYNCS 0x989680 ;  /* 0x009896800000895d */ /* 0x004fea0003900000 */
[----:B------:R-:W2:Y:S02]  /*8bc0*/  @!P0 SYNCS.PHASECHK.TRANS64 P0, [R0+URZ], R3 ;  /* 0x00000003000085a7 */ /* 0x000ea400080010ff */
[----:B--2---:R-:W-:Y:S05]  /*8bd0*/  @!P0 BRA `(.L_x_181) ;  /* 0xfffffffc00f08947 */ /* 0x004fea000383ffff */
[----:B------:R-:W-:Y:S05]  /*8be0*/  BRA `(.L_x_182) ;  /* 0xffffffa400d47947 */ /* 0x000fea000383ffff */
.L_x_61:
[----:B------:R-:W-:-:S07]  /*8bf0*/  MOV R0, UR5 ;  /* 0x0000000500007c02 */ /* 0x000fce0008000f00 */
.L_x_183:
[----:B-1----:R1:W2:Y:S02]  /*8c00*/  SYNCS.PHASECHK.TRANS64.TRYWAIT P0, [R0+URZ], R3 ;  /* 0x00000003000075a7 */ /* 0x0022a400080011ff */
[----:B--2---:R-:W-:Y:S05]  /*8c10*/  @!P0 NANOSLEEP.SYNCS 0x989680 ;  /* 0x009896800000895d */ /* 0x004fea0003900000 */
[----:B------:R-:W2:Y:S02]  /*8c20*/  @!P0 SYNCS.PHASECHK.TRANS64 P0, [R0+URZ], R3 ;  /* 0x00000003000085a7 */ /* 0x000ea400080010ff */
[----:B--2---:R-:W-:Y:S05]  /*8c30*/  @!P0 BRA `(.L_x_183) ;  /* 0xfffffffc00f08947 */ /* 0x004fea000383ffff */
[----:B------:R-:W-:Y:S05]  /*8c40*/  BRA `(.L_x_184) ;  /* 0xffffffa400e07947 */ /* 0x000fea000383ffff */
.L_x_62:
[----:B------:R-:W-:-:S07]  /*8c50*/  MOV R0, UR5 ;  /* 0x0000000500007c02 */ /* 0x000fce0008000f00 */
.L_x_185:
[----:B-1----:R1:W2:Y:S02]  /*8c60*/  SYNCS.PHASECHK.TRANS64.TRYWAIT P0, [R0+URZ], R3 ;  /* 0x00000003000075a7 */ /* 0x0022a400080011ff */
[----:B--2---:R-:W-:Y:S05]  /*8c70*/  @!P0 NANOSLEEP.SYNCS 0x989680 ;  /* 0x009896800000895d */ /* 0x004fea0003900000 */
[----:B------:R-:W2:Y:S02]  /*8c80*/  @!P0 SYNCS.PHASECHK.TRANS64 P0, [R0+URZ], R3 ;  /* 0x00000003000085a7 */ /* 0x000ea400080010ff */
[----:B--2---:R-:W-:Y:S05]  /*8c90*/  @!P0 BRA `(.L_x_185) ;  /* 0xfffffffc00f08947 */ /* 0x004fea000383ffff */
[----:B------:R-:W-:Y:S05]  /*8ca0*/  BRA `(.L_x_186) ;  /* 0xffffffa400ec7947 */ /* 0x000fea000383ffff */
.L_x_63:
[----:B------:R-:W-:-:S07]  /*8cb0*/  MOV R0, UR5 ;  /* 0x0000000500007c02 */ /* 0x000fce0008000f00 */
.L_x_187:
[----:B-1----:R1:W2:Y:S02]  /*8cc0*/  SYNCS.PHASECHK.TRANS64.TRYWAIT P0, [R0+URZ], R3 ;  /* 0x00000003000075a7 */ /* 0x0022a400080011ff */
[----:B--2---:R-:W-:Y:S05]  /*8cd0*/  @!P0 NANOSLEEP.SYNCS 0x989680 ;  /* 0x009896800000895d */ /* 0x004fea0003900000 */
[----:B------:R-:W2:Y:S02]  /*8ce0*/  @!P0 SYNCS.PHASECHK.TRANS64 P0, [R0+URZ], R3 ;  /* 0x00000003000085a7 */ /* 0x000ea400080010ff */
[----:B--2---:R-:W-:Y:S05]  /*8cf0*/  @!P0 BRA `(.L_x_187) ;  /* 0xfffffffc00f08947 */ /* 0x004fea000383ffff */
[----:B------:R-:W-:Y:S05]  /*8d00*/  BRA `(.L_x_188) ;  /* 0xffffffa400f87947 */ /* 0x000fea000383ffff */
.L_x_64:
[----:B------:R-:W-:-:S07]  /*8d10*/  MOV R0, UR5 ;  /* 0x0000000500007c02 */ /* 0x000fce0008000f00 */
.L_x_189:
[----:B-1----:R1:W2:Y:S02]  /*8d20*/  SYNCS.PHASECHK.TRANS64.TRYWAIT P0, [R0+URZ], R3 ;  /* 0x00000003000075a7 */ /* 0x0022a400080011ff */
[----:B--2---:R-:W-:Y:S05]  /*8d30*/  @!P0 NANOSLEEP.SYNCS 0x989680 ;  /* 0x009896800000895d */ /* 0x004fea0003900000 */
[----:B------:R-:W2:Y:S02]  /*8d40*/  @!P0 SYNCS.PHASECHK.TRANS64 P0, [R0+URZ], R3 ;  /* 0x00000003000085a7 */ /* 0x000ea400080010ff */
[----:B--2---:R-:W-:Y:S05]  /*8d50*/  @!P0 BRA `(.L_x_189) ;  /* 0xfffffffc00f08947 */ /* 0x004fea000383ffff */
[----:B------:R-:W-:Y:S05]  /*8d60*/  BRA `(.L_x_190) ;  /* 0xffffffa800047947 */ /* 0x000fea000383ffff */
.L_x_65:
[----:B------:R-:W-:-:S07]  /*8d70*/  MOV R0, UR5 ;  /* 0x0000000500007c02 */ /* 0x000fce0008000f00 */
.L_x_191:
[----:B-1----:R1:W2:Y:S02]  /*8d80*/  SYNCS.PHASECHK.TRANS64.TRYWAIT P0, [R0+URZ], R3 ;  /* 0x00000003000075a7 */ /* 0x0022a400080011ff */
[----:B--2---:R-:W-:Y:S05]  /*8d90*/  @!P0 NANOSLEEP.SYNCS 0x989680 ;  /* 0x009896800000895d */ /* 0x004fea0003900000 */
[----:B------:R-:W2:Y:S02]  /*8da0*/  @!P0 SYNCS.PHASECHK.TRANS64 P0, [R0+URZ], R3 ;  /* 0x00000003000085a7 */ /* 0x000ea400080010ff */
[----:B--2---:R-:W-:Y:S05]  /*8db0*/  @!P0 BRA `(.L_x_191) ;  /* 0xfffffffc00f08947 */ /* 0x004fea000383ffff */
[----:B------:R-:W-:Y:S05]  /*8dc0*/  BRA `(.L_x_192) ;  /* 0xffffffa800107947 */ /* 0x000fea000383ffff */
.L_x_66:
[----:B------:R-:W-:-:S07]  /*8dd0*/  MOV R0, UR5 ;  /* 0x0000000500007c02 */ /* 0x000fce0008000f00 */
.L_x_193:
[----:B-1----:R1:W2:Y:S02]  /*8de0*/  SYNCS.PHASECHK.TRANS64.TRYWAIT P0, [R0+URZ], R3 ;  /* 0x00000003000075a7 */ /* 0x0022a400080011ff */
[----:B--2---:R-:W-:Y:S05]  /*8df0*/  @!P0 NANOSLEEP.SYNCS 0x989680 ;  /* 0x009896800000895d */ /* 0x004fea0003900000 */
[----:B------:R-:W2:Y:S02]  /*8e00*/  @!P0 SYNCS.PHASECHK.TRANS64 P0, [R0+URZ], R3 ;  /* 0x00000003000085a7 */ /* 0x000ea400080010ff */
[----:B--2---:R-:W-:Y:S05]  /*8e10*/  @!P0 BRA `(.L_x_193) ;  /* 0xfffffffc00f08947 */ /* 0x004fea000383ffff */
[----:B------:R-:W-:Y:S05]  /*8e20*/  BRA `(.L_x_194) ;  /* 0xffffffa8001c7947 */ /* 0x000fea000383ffff */
.L_x_67:
[----:B------:R-:W-:-:S07]  /*8e30*/  MOV R0, UR5 ;  /* 0x0000000500007c02 */ /* 0x000fce0008000f00 */
.L_x_195:
[----:B-1----:R1:W2:Y:S02]  /*8e40*/  SYNCS.PHASECHK.TRANS64.TRYWAIT P0, [R0+URZ], R3 ;  /* 0x00000003000075a7 */ /* 0x0022a400080011ff */
[----:B--2---:R-:W-:Y:S05]  /*8e50*/  @!P0 NANOSLEEP.SYNCS 0x989680 ;  /* 0x009896800000895d */ /* 0x004fea0003900000 */
[----:B------:R-:W2:Y:S02]  /*8e60*/  @!P0 SYNCS.PHASECHK.TRANS64 P0, [R0+URZ], R3 ;  /* 0x00000003000085a7 */ /* 0x000ea400080010ff */
[----:B--2---:R-:W-:Y:S05]  /*8e70*/  @!P0 BRA `(.L_x_195) ;  /* 0xfffffffc00f08947 */ /* 0x004fea000383ffff */
[----:B------:R-:W-:Y:S05]  /*8e80*/  BRA `(.L_x_196) ;  /* 0xffffffa800287947 */ /* 0x000fea000383ffff */
.L_x_68:
[----:B------:R-:W-:-:S07]  /*8e90*/  MOV R0, UR5 ;  /* 0x0000000500007c02 */ /* 0x000fce0008000f00 */
.L_x_197:
[----:B-1----:R1:W2:Y:S02]  /*8ea0*/  SYNCS.PHASECHK.TRANS64.TRYWAIT P0, [R0+URZ], R3 ;  /* 0x00000003000075a7 */ /* 0x0022a400080011ff */
[----:B--2---:R-:W-:Y:S05]  /*8eb0*/  @!P0 NANOSLEEP.SYNCS 0x989680 ;  /* 0x009896800000895d */ /* 0x004fea0003900000 */
[----:B------:R-:W2:Y:S02]  /*8ec0*/  @!P0 SYNCS.PHASECHK.TRANS64 P0, [R0+URZ], R3 ;  /* 0x00000003000085a7 */ /* 0x000ea400080010ff */
[----:B--2---:R-:W-:Y:S05]  /*8ed0*/  @!P0 BRA `(.L_x_197) ;  /* 0xfffffffc00f08947 */ /* 0x004fea000383ffff */
[----:B------:R-:W-:Y:S05]  /*8ee0*/  BRA `(.L_x_198) ;  /* 0xffffffa800347947 */ /* 0x000fea000383ffff */
.L_x_71:
[----:B--2---:R2:W3:Y:S02]  /*8ef0*/  SYNCS.PHASECHK.TRANS64.TRYWAIT P0, [R2+URZ+0x240], R4 ;  /* 0x00024004020075a7 */ /* 0x0044e400080011ff */
[----:B---3--:R-:W-:Y:S05]  /*8f00*/  @!P0 NANOSLEEP.SYNCS 0x989680 ;  /* 0x009896800000895d */ /* 0x008fea0003900000 */
[----:B------:R-:W3:Y:S02]  /*8f10*/  @!P0 SYNCS.PHASECHK.TRANS64 P0, [R2+URZ+0x240], R4 ;  /* 0x00024004020085a7 */ /* 0x000ee400080010ff */
[----:B---3--:R-:W-:Y:S05]  /*8f20*/  @!P0 BRA `(.L_x_71) ;  /* 0xfffffffc00f08947 */ /* 0x008fea000383ffff */
[----:B------:R-:W-:Y:S05]  /*8f30*/  BRA `(.L_x_199) ;  /* 0xffffffa800907947 */ /* 0x000fea000383ffff */
.L_x_72:
[----:B------:R-:W-:-:S07]  /*8f40*/  MOV R2, UR4 ;  /* 0x0000000400027c02 */ /* 0x000fce0008000f00 */
.L_x_200:
[----:B--2---:R2:W3:Y:S02]  /*8f50*/  SYNCS.PHASECHK.TRANS64.TRYWAIT P0, [R2+URZ+0x1f0], R5 ;  /* 0x0001f005020075a7 */ /* 0x0044e400080011ff */
[----:B---3--:R-:W-:Y:S05]  /*8f60*/  @!P0 NANOSLEEP.SYNCS 0x989680 ;  /* 0x009896800000895d */ /* 0x008fea0003900000 */
[----:B------:R-:W3:Y:S02]  /*8f70*/  @!P0 SYNCS.PHASECHK.TRANS64 P0, [R2+URZ+0x1f0], R5 ;  /* 0x0001f005020085a7 */ /* 0x000ee400080010ff */
[----:B---3--:R-:W-:Y:S05]  /*8f80*/  @!P0 BRA `(.L_x_200) ;  /* 0xfffffffc00f08947 */ /* 0x008fea000383ffff */
[----:B------:R-:W-:Y:S05]  /*8f90*/  BRA `(.L_x_201) ;  /* 0xffffffa800a07947 */ /* 0x000fea000383ffff */
.L_x_73:
[----:B--2---:R2:W3:Y:S02]  /*8fa0*/  SYNCS.PHASECHK.TRANS64.TRYWAIT P1, [R2+URZ+0x1e0], R4 ;  /* 0x0001e004020075a7 */ /* 0x0044e400080211ff */
[----:B---3--:R-:W-:Y:S05]  /*8fb0*/  @!P1 NANOSLEEP.SYNCS 0x989680 ;  /* 0x009896800000995d */ /* 0x008fea0003900000 */
[----:B------:R-:W3:Y:S02]  /*8fc0*/  @!P1 SYNCS.PHASECHK.TRANS64 P1, [R2+URZ+0x1e0], R4 ;  /* 0x0001e004020095a7 */ /* 0x000ee400080210ff */
[----:B---3--:R-:W-:Y:S05]  /*8fd0*/  @!P1 BRA `(.L_x_73) ;  /* 0xfffffffc00f09947 */ /* 0x008fea000383ffff */
[----:B------:R-:W-:Y:S05]  /*8fe0*/  BRA `(.L_x_202) ;  /* 0xffffffa800d07947 */ /* 0x000fea000383ffff */
.L_x_76:
[----:B------:R-:W-:-:S07]  /*8ff0*/  MOV R0, UR4 ;  /* 0x0000000400007c02 */ /* 0x000fce0008000f00 */
.L_x_203:
[----:B--2---:R2:W3:Y:S02]  /*9000*/  SYNCS.PHASECHK.TRANS64.TRYWAIT P0, [R0+URZ+0x1f0], R2 ;  /* 0x0001f002000075a7 */ /* 0x0044e400080011ff */
[----:B---3--:R-:W-:Y:S05]  /*9010*/  @!P0 NANOSLEEP.SYNCS 0x989680 ;  /* 0x009896800000895d */ /* 0x008fea0003900000 */
[----:B------:R-:W3:Y:S02]  /*9020*/  @!P0 SYNCS.PHASECHK.TRANS64 P0, [R0+URZ+0x1f0], R2 ;  /* 0x0001f002000085a7 */ /* 0x000ee400080010ff */
[----:B---3--:R-:W-:Y:S05]  /*9030*/  @!P0 BRA `(.L_x_203) ;  /* 0xfffffffc00f08947 */ /* 0x008fea000383ffff */
[----:B------:R-:W-:Y:S05]  /*9040*/  BRA `(.L_x_75) ;  /* 0xffffffac00247947 */ /* 0x000fea000383ffff */
.L_x_83:
[----:B-1----:R1:W2:Y:S02]  /*9050*/  SYNCS.PHASECHK.TRANS64.TRYWAIT P1, [R0+URZ+0x1e0], R2 ;  /* 0x0001e002000075a7 */ /* 0x0022a400080211ff */
[----:B--2---:R-:W-:Y:S05]  /*9060*/  @!P1 NANOSLEEP.SYNCS 0x989680 ;  /* 0x009896800000995d */ /* 0x004fea0003900000 */
[----:B------:R-:W2:Y:S02]  /*9070*/  @!P1 SYNCS.PHASECHK.TRANS64 P1, [R0+URZ+0x1e0], R2 ;  /* 0x0001e002000095a7 */ /* 0x000ea400080210ff */
[----:B--2---:R-:W-:Y:S05]  /*9080*/  @!P1 BRA `(.L_x_83) ;  /* 0xfffffffc00f09947 */ /* 0x004fea000383ffff */
[----:B------:R-:W-:Y:S05]  /*9090*/  BRA `(.L_x_204) ;  /* 0xffffffb000887947 */ /* 0x000fea000383ffff */
.L_x_84:
[----:B------:R-:W-:-:S07]  /*90a0*/  MOV R2, UR23 ;  /* 0x0000001700027c02 */ /* 0x000fce0008000f00 */
.L_x_205:
[----:B-1----:R1:W2:Y:S02]  /*90b0*/  SYNCS.PHASECHK.TRANS64.TRYWAIT P0, [R2+URZ+0x220], R0 ;  /* 0x00022000020075a7 */ /* 0x0022a400080011ff */
[----:B--2---:R-:W-:Y:S05]  /*90c0*/  @!P0 NANOSLEEP.SYNCS 0x989680 ;  /* 0x009896800000895d */ /* 0x004fea0003900000 */
[----:B------:R-:W2:Y:S02]  /*90d0*/  @!P0 SYNCS.PHASECHK.TRANS64 P0, [R2+URZ+0x220], R0 ;  /* 0x00022000020085a7 */ /* 0x000ea400080010ff */
[----:B--2---:R-:W-:Y:S05]  /*90e0*/  @!P0 BRA `(.L_x_205) ;  /* 0xfffffffc00f08947 */ /* 0x004fea000383ffff */
[----:B------:R-:W-:Y:S05]  /*90f0*/  BRA `(.L_x_206) ;  /* 0xffffffb000d87947 */ /* 0x000fea000383ffff */
.L_x_87:
[----:B------:R-:W-:Y:S07]  /*9100*/  MOV R0, UR5 ;  /* 0x0000000500007c02 */ /* 0x000fee0008000f00 */
.L_x_207:
[----:B-1----:R1:W2:Y:S02]  /*9110*/  SYNCS.PHASECHK.TRANS64.TRYWAIT P0, [R0+URZ], R2 ;  /* 0x00000002000075a7 */ /* 0x0022a400080011ff */
[----:B--2---:R-:W-:Y:S05]  /*9120*/  @!P0 NANOSLEEP.SYNCS 0x989680 ;  /* 0x009896800000895d */ /* 0x004fea0003900000 */
[----:B------:R-:W2:Y:S02]  /*9130*/  @!P0 SYNCS.PHASECHK.TRANS64 P0, [R0+URZ], R2 ;  /* 0x00000002000085a7 */ /* 0x000ea400080010ff */
[----:B--2---:R-:W-:Y:S05]  /*9140*/  @!P0 BRA `(.L_x_207) ;  /* 0xfffffffc00f08947 */ /* 0x004fea000383ffff */
[----:B------:R-:W-:Y:S05]  /*9150*/  BRA `(.L_x_86) ;  /* 0xffffffb000f47947 */ /* 0x000fea000383ffff */
.L_x_90:
[----:B------:R-:W-:-:S07]  /*9160*/  MOV R0, UR4 ;  /* 0x0000000400007c02 */ /* 0x000fce0008000f00 */
.L_x_208:
[----:B--2---:R2:W4:Y:S02]  /*9170*/  SYNCS.PHASECHK.TRANS64.TRYWAIT P0, [R0+URZ], R2 ;  /* 0x00000002000075a7 */ /* 0x00452400080011ff */
[----:B----4-:R-:W-:Y:S05]  /*9180*/  @!P0 NANOSLEEP.SYNCS 0x989680 ;  /* 0x009896800000895d */ /* 0x010fea0003900000 */
[----:B------:R-:W4:Y:S02]  /*9190*/  @!P0 SYNCS.PHASECHK.TRANS64 P0, [R0+URZ], R2 ;  /* 0x00000002000085a7 */ /* 0x000f2400080010ff */
[----:B----4-:R-:W-:Y:S05]  /*91a0*/  @!P0 BRA `(.L_x_208) ;  /* 0xfffffffc00f08947 */ /* 0x010fea000383ffff */
[----:B------:R-:W-:Y:S05]  /*91b0*/  BRA `(.L_x_209) ;  /* 0xffffffb400a87947 */ /* 0x000fea000383ffff */
.L_x_91:
[----:B------:R-:W-:-:S07]  /*91c0*/  MOV R0, UR5 ;  /* 0x0000000500007c02 */ /* 0x000fce0008000f00 */
.L_x_210:
[----:B-1----:R1:W2:Y:S02]  /*91d0*/  SYNCS.PHASECHK.TRANS64.TRYWAIT P0, [R0+URZ], R3 ;  /* 0x00000003000075a7 */ /* 0x0022a400080011ff */
[----:B--2---:R-:W-:Y:S05]  /*91e0*/  @!P0 NANOSLEEP.SYNCS 0x989680 ;  /* 0x009896800000895d */ /* 0x004fea0003900000 */
[----:B------:R-:W2:Y:S02]  /*91f0*/  @!P0 SYNCS.PHASECHK.TRANS64 P0, [R0+URZ], R3 ;  /* 0x00000003000085a7 */ /* 0x000ea400080010ff */
[----:B--2---:R-:W-:Y:S05]  /*9200*/  @!P0 BRA `(.L_x_210) ;  /* 0xfffffffc00f08947 */ /* 0x004fea000383ffff */
[----:B------:R-:W-:Y:S05]  /*9210*/  BRA `(.L_x_211) ;  /* 0xffffffb400b47947 */ /* 0x000fea000383ffff */
.L_x_92:
[----:B------:R-:W-:-:S07]  /*9220*/  MOV R0, UR5 ;  /* 0x0000000500007c02 */ /* 0x000fce0008000f00 */
.L_x_212:
[----:B-1----:R1:W2:Y:S02]  /*9230*/  SYNCS.PHASECHK.TRANS64.TRYWAIT P0, [R0+URZ], R3 ;  /* 0x00000003000075a7 */ /* 0x0022a400080011ff */
[----:B--2---:R-:W-:Y:S05]  /*9240*/  @!P0 NANOSLEEP.SYNCS 0x989680 ;  /* 0x009896800000895d */ /* 0x004fea0003900000 */
[----:B------:R-:W2:Y:S02]  /*9250*/  @!P0 SYNCS.PHASECHK.TRANS64 P0, [R0+URZ], R3 ;  /* 0x00000003000085a7 */ /* 0x000ea400080010ff */
[----:B--2---:R-:W-:Y:S05]  /*9260*/  @!P0 BRA `(.L_x_212) ;  /* 0xfffffffc00f08947 */ /* 0x004fea000383ffff */
[----:B------:R-:W-:Y:S05]  /*9270*/  BRA `(.L_x_213) ;  /* 0xffffffb400c07947 */ /* 0x000fea000383ffff */
.L_x_93:
[----:B-1----:R-:W-:-:S07]  /*9280*/  MOV R0, UR4 ;  /* 0x0000000400007c02 */ /* 0x002fce0008000f00 */
.L_x_214:
[----:B-1----:R1:W2:Y:S02]  /*9290*/  SYNCS.PHASECHK.TRANS64.TRYWAIT P0, [R0+URZ], R2 ;  /* 0x00000002000075a7 */ /* 0x0022a400080011ff */
[----:B--2---:R-:W-:Y:S05]  /*92a0*/  @!P0 NANOSLEEP.SYNCS 0x989680 ;  /* 0x009896800000895d */ /* 0x004fea0003900000 */
[----:B------:R-:W2:Y:S02]  /*92b0*/  @!P0 SYNCS.PHASECHK.TRANS64 P0, [R0+URZ], R2 ;  /* 0x00000002000085a7 */ /* 0x000ea400080010ff */
[----:B--2---:R-:W-:Y:S05]  /*92c0*/  @!P0 BRA `(.L_x_214) ;  /* 0xfffffffc00f08947 */ /* 0x004fea000383ffff */
[----:B------:R-:W-:Y:S05]  /*92d0*/  BRA `(.L_x_215) ;  /* 0xffffffb400cc7947 */ /* 0x000fea000383ffff */
.L_x_98:
[----:B--2---:R2:W3:Y:S02]  /*92e0*/  SYNCS.PHASECHK.TRANS64.TRYWAIT P0, [R8+URZ+0x1e0], R0 ;  /* 0x0001e000080075a7 */ /* 0x0044e400080011ff */
[----:B---3--:R-:W-:Y:S05]  /*92f0*/  @!P0 NANOSLEEP.SYNCS 0x989680 ;  /* 0x009896800000895d */ /* 0x008fea0003900000 */
[----:B------:R-:W3:Y:S02]  /*9300*/  @!P0 SYNCS.PHASECHK.TRANS64 P0, [R8+URZ+0x1e0], R0 ;  /* 0x0001e000080085a7 */ /* 0x000ee400080010ff */
[----:B---3--:R-:W-:Y:S05]  /*9310*/  @!P0 BRA `(.L_x_98) ;  /* 0xfffffffc00f08947 */ /* 0x008fea000383ffff */
[----:B------:R-:W-:Y:S05]  /*9320*/  BRA `(.L_x_216) ;  /* 0xffffffb800f07947 */ /* 0x000fea000383ffff */
.L_x_101:
[----:B--2---:R-:W-:Y:S07]  /*9330*/  MOV R0, UR24 ;  /* 0x0000001800007c02 */ /* 0x004fee0008000f00 */
.L_x_217:
[----:B--2---:R2:W3:Y:S02]  /*9340*/  SYNCS.PHASECHK.TRANS64.TRYWAIT P1, [R0+URZ+0x1d8], R2 ;  /* 0x0001d802000075a7 */ /* 0x0044e400080211ff */
[----:B---3--:R-:W-:Y:S05]  /*9350*/  @!P1 NANOSLEEP.SYNCS 0x989680 ;  /* 0x009896800000995d */ /* 0x008fea0003900000 */
[----:B------:R-:W3:Y:S02]  /*9360*/  @!P1 SYNCS.PHASECHK.TRANS64 P1, [R0+URZ+0x1d8], R2 ;  /* 0x0001d802000095a7 */ /* 0x000ee400080210ff */
[----:B---3--:R-:W-:Y:S05]  /*9370*/  @!P1 BRA `(.L_x_217) ;  /* 0xfffffffc00f09947 */ /* 0x008fea000383ffff */
[----:B------:R-:W-:Y:S05]  /*9380*/  BRA `(.L_x_100) ;  /* 0xffffffc000687947 */ /* 0x000fea000383ffff */
.L_x_104:
[----:B------:R-:W-:Y:S07]  /*9390*/  MOV R0, UR4 ;  /* 0x0000000400007c02 */ /* 0x000fee0008000f00 */
.L_x_218:
[----:B--2---:R2:W3:Y:S02]  /*93a0*/  SYNCS.PHASECHK.TRANS64.TRYWAIT P0, [R0+URZ+0x1b8], R2 ;  /* 0x0001b802000075a7 */ /* 0x0044e400080011ff */
[----:B---3--:R-:W-:Y:S05]  /*93b0*/  @!P0 NANOSLEEP.SYNCS 0x989680 ;  /* 0x009896800000895d */ /* 0x008fea0003900000 */
[----:B------:R-:W3:Y:S02]  /*93c0*/  @!P0 SYNCS.PHASECHK.TRANS64 P0, [R0+URZ+0x1b8], R2 ;  /* 0x0001b802000085a7 */ /* 0x000ee400080010ff */
[----:B---3--:R-:W-:Y:S05]  /*93d0*/  @!P0 BRA `(.L_x_218) ;  /* 0xfffffffc00f08947 */ /* 0x008fea000383ffff */
[----:B------:R-:W-:Y:S05]  /*93e0*/  BRA `(.L_x_219) ;  /* 0xffffffc000c47947 */ /* 0x000fea000383ffff */
.L_x_105:
[----:B------:R-:W-:Y:S07]  /*93f0*/  MOV R2, UR5 ;  /* 0x0000000500027c02 */ /* 0x000fee0008000f00 */
.L_x_220:
[----:B--2---:R2:W3:Y:S02]  /*9400*/  SYNCS.PHASECHK.TRANS64.TRYWAIT P0, [R2+URZ+0x1b8], R0 ;  /* 0x0001b800020075a7 */ /* 0x0044e400080011ff */
[----:B---3--:R-:W-:Y:S05]  /*9410*/  @!P0 NANOSLEEP.SYNCS 0x989680 ;  /* 0x009896800000895d */ /* 0x008fea0003900000 */
[----:B------:R-:W3:Y:S02]  /*9420*/  @!P0 SYNCS.PHASECHK.TRANS64 P0, [R2+URZ+0x1b8], R0 ;  /* 0x0001b800020085a7 */ /* 0x000ee400080010ff */
[----:B---3--:R-:W-:Y:S05]  /*9430*/  @!P0 BRA `(.L_x_220) ;  /* 0xfffffffc00f08947 */ /* 0x008fea000383ffff */
[----:B------:R-:W-:Y:S05]  /*9440*/  BRA `(.L_x_221) ;  /* 0xffffffc4002c7947 */ /* 0x000fea000383ffff */
.L_x_107:
[----:B------:R-:W-:-:S07]  /*9450*/  MOV R0, UR4 ;  /* 0x0000000400007c02 */ /* 0x000fce0008000f00 */
.L_x_222:
[----:B---3--:R3:W4:Y:S02]  /*9460*/  SYNCS.PHASECHK.TRANS64.TRYWAIT P0, [R0+URZ], R2 ;  /* 0x00000002000075a7 */ /* 0x00872400080011ff */
[----:B----4-:R-:W-:Y:S05]  /*9470*/  @!P0 NANOSLEEP.SYNCS 0x989680 ;  /* 0x009896800000895d */ /* 0x010fea0003900000 */
[----:B------:R-:W4:Y:S02]  /*9480*/  @!P0 SYNCS.PHASECHK.TRANS64 P0, [R0+URZ], R2 ;  /* 0x00000002000085a7 */ /* 0x000f2400080010ff */
[----:B----4-:R-:W-:Y:S05]  /*9490*/  @!P0 BRA `(.L_x_222) ;  /* 0xfffffffc00f08947 */ /* 0x010fea000383ffff */
[----:B------:R-:W-:Y:S05]  /*94a0*/  BRA `(.L_x_223) ;  /* 0xffffffc400c07947 */ /* 0x000fea000383ffff */
.L_x_108:
[----:B------:R-:W-:-:S07]  /*94b0*/  MOV R0, UR5 ;  /* 0x0000000500007c02 */ /* 0x000fce0008000f00 */
.L_x_224:
[----:B--2---:R2:W3:Y:S02]  /*94c0*/  SYNCS.PHASECHK.TRANS64.TRYWAIT P0, [R0+URZ], R2 ;  /* 0x00000002000075a7 */ /* 0x0044e400080011ff */
[----:B---3--:R-:W-:Y:S05]  /*94d0*/  @!P0 NANOSLEEP.SYNCS 0x989680 ;  /* 0x009896800000895d */ /* 0x008fea0003900000 */
[----:B------:R-:W3:Y:S02]  /*94e0*/  @!P0 SYNCS.PHASECHK.TRANS64 P0, [R0+URZ], R2 ;  /* 0x00000002000085a7 */ /* 0x000ee400080010ff */
[----:B---3--:R-:W-:Y:S05]  /*94f0*/  @!P0 BRA `(.L_x_224) ;  /* 0xfffffffc00f08947 */ /* 0x008fea000383ffff */
[----:B------:R-:W-:Y:S05]  /*9500*/  BRA `(.L_x_225) ;  /* 0xffffffc400cc7947 */ /* 0x000fea000383ffff */
.L_x_110:
[----:B-1----:R1:W2:Y:S02]  /*9510*/  SYNCS.PHASECHK.TRANS64.TRYWAIT P0, [R0+URZ+0x1e0], R2 ;  /* 0x0001e002000075a7 */ /* 0x0022a400080011ff */
[----:B--2---:R-:W-:Y:S05]  /*9520*/  @!P0 NANOSLEEP.SYNCS 0x989680 ;  /* 0x009896800000895d */ /* 0x004fea0003900000 */
[----:B------:R-:W2:Y:S02]  /*9530*/  @!P0 SYNCS.PHASECHK.TRANS64 P0, [R0+URZ+0x1e0], R2 ;  /* 0x0001e002000085a7 */ /* 0x000ea400080010ff */
[----:B--2---:R-:W-:Y:S05]  /*9540*/  @!P0 BRA `(.L_x_110) ;  /* 0xfffffffc00f08947 */ /* 0x004fea000383ffff */
[----:B------:R-:W-:Y:S05]  /*9550*/  BRA `(.L_x_226) ;  /* 0xffffffc800b87947 */ /* 0x000fea000383ffff */
.L_x_120:
[----:B-1----:R1:W3:Y:S02]  /*9560*/  SYNCS.PHASECHK.TRANS64.TRYWAIT P1, [R2+URZ+0x1a0], R4 ;  /* 0x0001a004020075a7 */ /* 0x0022e400080211ff */
[----:B---3--:R-:W-:Y:S05]  /*9570*/  @!P1 NANOSLEEP.SYNCS 0x989680 ;  /* 0x009896800000995d */ /* 0x008fea0003900000 */
[----:B------:R-:W3:Y:S02]  /*9580*/  @!P1 SYNCS.PHASECHK.TRANS64 P1, [R2+URZ+0x1a0], R4 ;  /* 0x0001a004020095a7 */ /* 0x000ee400080210ff */
[----:B---3--:R-:W-:Y:S05]  /*9590*/  @!P1 BRA `(.L_x_120) ;  /* 0xfffffffc00f09947 */ /* 0x008fea000383ffff */
[----:B------:R-:W-:Y:S05]  /*95a0*/  BRA `(.L_x_119) ;  /* 0xffffffd800287947 */ /* 0x000fea000383ffff */
.L_x_122:
[----:B-1----:R1:W2:Y:S02]  /*95b0*/  SYNCS.PHASECHK.TRANS64.TRYWAIT P0, [R27+URZ+0x200], R3 ;  /* 0x000200031b0075a7 */ /* 0x0022a400080011ff */
[----:B--2---:R-:W-:Y:S05]  /*95c0*/  @!P0 NANOSLEEP.SYNCS 0x989680 ;  /* 0x009896800000895d */ /* 0x004fea0003900000 */
[----:B------:R-:W2:Y:S02]  /*95d0*/  @!P0 SYNCS.PHASECHK.TRANS64 P0, [R27+URZ+0x200], R3 ;  /* 0x000200031b0085a7 */ /* 0x000ea400080010ff */
[----:B--2---:R-:W-:Y:S05]  /*95e0*/  @!P0 BRA `(.L_x_122) ;  /* 0xfffffffc00f08947 */ /* 0x004fea000383ffff */
[----:B------:R-:W-:Y:S05]  /*95f0*/  BRA `(.L_x_121) ;  /* 0xffffffd800787947 */ /* 0x000fea000383ffff */
.L_x_133:
[----:B-1----:R1:W2:Y:S02]  /*9600*/  SYNCS.PHASECHK.TRANS64.TRYWAIT P0, [R2+URZ+0x1a0], R63 ;  /* 0x0001a03f020075a7 */ /* 0x0022a400080011ff */
[----:B--2---:R-:W-:Y:S05]  /*9610*/  @!P0 NANOSLEEP.SYNCS 0x989680 ;  /* 0x009896800000895d */ /* 0x004fea0003900000 */
[----:B------:R-:W2:Y:S02]  /*9620*/  @!P0 SYNCS.PHASECHK.TRANS64 P0, [R2+URZ+0x1a0], R63 ;  /* 0x0001a03f020085a7 */ /* 0x000ea400080010ff */
[----:B--2---:R-:W-:Y:S05]  /*9630*/  @!P0 BRA `(.L_x_133) ;  /* 0xfffffffc00f08947 */ /* 0x004fea000383ffff */
[----:B------:R-:W-:Y:S05]  /*9640*/  BRA `(.L_x_132) ;  /* 0xffffffe0008c7947 */ /* 0x000fea000383ffff */
        .weak           $__internal_0_$__cuda_sm10x_tcgen05_guardrail_trap_col_being_dealloced_not_returned_by_alloc
        .type           $__internal_0_$__cuda_sm10x_tcgen05_guardrail_trap_col_being_dealloced_not_returned_by_alloc,@function
        .size           $__internal_0_$__cuda_sm10x_tcgen05_guardrail_trap_col_being_dealloced_not_returned_by_alloc,($__internal_1_$__cuda_sm10x_tcgen05_guardrail_trap_phase_invalid_during_alloc - $__internal_0_$__cuda_sm10x_tcgen05_guardrail_trap_col_being_dealloced_not_returned_by_alloc)
$__internal_0_$__cuda_sm10x_tcgen05_guardrail_trap_col_being_dealloced_not_returned_by_alloc:
[----:B------:R-:W-:Y:S05]  /*9650*/  BPT.TRAP 0x1 ;  /* 0x000000040000795c */ /* 0x000fea0000300000 */
[----:B------:R-:W-:-:S04]  /*9660*/  HFMA2 R3, -RZ, RZ, 0, 0 ;  /* 0x00000000ff037431 */ /* 0x000fc800000001ff */
[----:B------:R-:W-:Y:S05]  /*9670*/  RET.REL.NODEC R2 `(_ZN7cutlass13device_kernelINS_4gemm6kernel13GemmUniversalIN4cute5tupleIJiiiiEEENS1_10collective13CollectiveMmaINS1_35MainloopSm100TmaUmmaWarpSpecializedILi26ELi2ELi4ENS5_IJNS4_1CILi2EEENSA_ILi1EEESC_EEEEENS5_IJNSA_ILi64EEESF_NSA_ILi32EEEEEENS_10bfloat16_tENS5_IJlSC_lEEESI_SJ_NS4_8TiledMMAINS4_8MMA_AtomIJNS4_20SM100_MMA_F16BF16_SSISI_SI_fLi64ELi64ELNS4_4UMMA5MajorE0ELSO_0ELNSN_7ScaleInE0ELSP_0EEEEEENS4_6LayoutINS5_IJSC_SC_SC_EEENS5_IJNSA_ILi0EEESU_SU_EEEEENS5_IJNS4_10UnderscoreESX_SX_EEEEENS4_13SM90_TMA_LOADENS4_14ComposedLayoutINS4_7SwizzleILi2ELi4ELi3EEENS4_18smem_ptr_flag_bitsILi16EEENSS_INS5_IJNSA_ILi8EEESG_EEENS5_IJSG_SC_EEEEEEEvNS4_8identityENS4_23SM90_TMA_LOAD_MULTICASTES1A_vS1B_EENS_8epilogue10collective18CollectiveEpilogueINS1E_23Sm100TmaWarpSpecializedILi3ELi2ELi16ELb1ELb0EEEJSH_NS5_IJNSS_ISF_SC_EENSS_ISG_SC_EEEEESI_SJ_SI_SJ_NS1E_6fusion15FusionCallbacksIS1I_NS1M_17LinearCombinationISI_fSI_fLNS_15FloatRoundStyleE2EEESH_S1L_JEEENS4_5SM1004TMEM4LOAD26SM100_TMEM_LOAD_16dp256b4xES10_S1A_NS4_17SM75_U32x4_LDSM_NENS4_14SM90_TMA_STOREES1A_NS4_17SM90_U32x4_STSM_NENS4_39AutoVectorizingCopyWithAssumedAlignmentILi128EEEEEEvvEEEEvNT_6ParamsE) ;  /* 0xffffff6802607950 */ /* 0x000fea0003c3ffff */
        .weak           $__internal_1_$__cuda_sm10x_tcgen05_guardrail_trap_phase_invalid_during_alloc
        .type           $__internal_1_$__cuda_sm10x_tcgen05_guardrail_trap_phase_invalid_during_alloc,@function
        .size           $__internal_1_$__cuda_sm10x_tcgen05_guardrail_trap_phase_invalid_during_alloc,($__internal_2_$__cuda_sm10x_tcgen05_guardrail_trap_unallocated_columns_being_dealloced - $__internal_1_$__cuda_sm10x_tcgen05_guardrail_trap_phase_invalid_during_alloc)
$__internal_1_$__cuda_sm10x_tcgen05_guardrail_trap_phase_invalid_during_alloc:
[----:B------:R-:W-:Y:S05]  /*9680*/  BPT.TRAP 0x1 ;  /* 0x000000040000795c */ /* 0x000fea0000300000 */
[----:B------:R-:W-:-:S04]  /*9690*/  MOV R5, 0x0 ;  /* 0x0000000000057802 */ /* 0x000fc80000000f00 */
[----:B------:R-:W-:Y:S05]  /*96a0*/  RET.REL.NODEC R4 `(_ZN7cutlass13device_kernelINS_4gemm6kernel13GemmUniversalIN4cute5tupleIJiiiiEEENS1_10collective13CollectiveMmaINS1_35MainloopSm100TmaUmmaWarpSpecializedILi26ELi2ELi4ENS5_IJNS4_1CILi2EEENSA_ILi1EEESC_EEEEENS5_IJNSA_ILi64EEESF_NSA_ILi32EEEEEENS_10bfloat16_tENS5_IJlSC_lEEESI_SJ_NS4_8TiledMMAINS4_8MMA_AtomIJNS4_20SM100_MMA_F16BF16_SSISI_SI_fLi64ELi64ELNS4_4UMMA5MajorE0ELSO_0ELNSN_7ScaleInE0ELSP_0EEEEEENS4_6LayoutINS5_IJSC_SC_SC_EEENS5_IJNSA_ILi0EEESU_SU_EEEEENS5_IJNS4_10UnderscoreESX_SX_EEEEENS4_13SM90_TMA_LOADENS4_14ComposedLayoutINS4_7SwizzleILi2ELi4ELi3EEENS4_18smem_ptr_flag_bitsILi16EEENSS_INS5_IJNSA_ILi8EEESG_EEENS5_IJSG_SC_EEEEEEEvNS4_8identityENS4_23SM90_TMA_LOAD_MULTICASTES1A_vS1B_EENS_8epilogue10collective18CollectiveEpilogueINS1E_23Sm100TmaWarpSpecializedILi3ELi2ELi16ELb1ELb0EEEJSH_NS5_IJNSS_ISF_SC_EENSS_ISG_SC_EEEEESI_SJ_SI_SJ_NS1E_6fusion15FusionCallbacksIS1I_NS1M_17LinearCombinationISI_fSI_fLNS_15FloatRoundStyleE2EEESH_S1L_JEEENS4_5SM1004TMEM4LOAD26SM100_TMEM_LOAD_16dp256b4xES10_S1A_NS4_17SM75_U32x4_LDSM_NENS4_14SM90_TMA_STOREES1A_NS4_17SM90_U32x4_STSM_NENS4_39AutoVectorizingCopyWithAssumedAlignmentILi128EEEEEEvvEEEEvNT_6ParamsE) ;  /* 0xffffff6804547950 */ /* 0x000fea0003c3ffff */
        .weak           $__internal_2_$__cuda_sm10x_tcgen05_guardrail_trap_unallocated_columns_being_dealloced
        .type           $__internal_2_$__cuda_sm10x_tcgen05_guardrail_trap_unallocated_columns_being_dealloced,@function
        .size           $__internal_2_$__cuda_sm10x_tcgen05_guardrail_trap_unallocated_columns_being_dealloced,(.L_x_228 - $__internal_2_$__cuda_sm10x_tcgen05_guardrail_trap_unallocated_columns_being_dealloced)
$__internal_2_$__cuda_sm10x_tcgen05_guardrail_trap_unallocated_columns_being_dealloced:
[----:B------:R-:W-:Y:S05]  /*96b0*/  BPT.TRAP 0x1 ;  /* 0x000000040000795c */ /* 0x000fea0000300000 */
[----:B------:R-:W-:-:S04]  /*96c0*/  HFMA2 R3, -RZ, RZ, 0, 0 ;  /* 0x00000000ff037431 */ /* 0x000fc800000001ff */
[----:B------:R-:W-:Y:S05]  /*96d0*/  RET.REL.NODEC R2 `(_ZN7cutlass13device_kernelINS_4gemm6kernel13GemmUniversalIN4cute5tupleIJiiiiEEENS1_10collective13CollectiveMmaINS1_35MainloopSm100TmaUmmaWarpSpecializedILi26ELi2ELi4ENS5_IJNS4_1CILi2EEENSA_ILi1EEESC_EEEEENS5_IJNSA_ILi64EEESF_NSA_ILi32EEEEEENS_10bfloat16_tENS5_IJlSC_lEEESI_SJ_NS4_8TiledMMAINS4_8MMA_AtomIJNS4_20SM100_MMA_F16BF16_SSISI_SI_fLi64ELi64ELNS4_4UMMA5MajorE0ELSO_0ELNSN_7ScaleInE0ELSP_0EEEEEENS4_6LayoutINS5_IJSC_SC_SC_EEENS5_IJNSA_ILi0EEESU_SU_EEEEENS5_IJNS4_10UnderscoreESX_SX_EEEEENS4_13SM90_TMA_LOADENS4_14ComposedLayoutINS4_7SwizzleILi2ELi4ELi3EEENS4_18smem_ptr_flag_bitsILi16EEENSS_INS5_IJNSA_ILi8EEESG_EEENS5_IJSG_SC_EEEEEEEvNS4_8identityENS4_23SM90_TMA_LOAD_MULTICASTES1A_vS1B_EENS_8epilogue10collective18CollectiveEpilogueINS1E_23Sm100TmaWarpSpecializedILi3ELi2ELi16ELb1ELb0EEEJSH_NS5_IJNSS_ISF_SC_EENSS_ISG_SC_EEEEESI_SJ_SI_SJ_NS1E_6fusion15FusionCallbacksIS1I_NS1M_17LinearCombinationISI_fSI_fLNS_15FloatRoundStyleE2EEESH_S1L_JEEENS4_5SM1004TMEM4LOAD26SM100_TMEM_LOAD_16dp256b4xES10_S1A_NS4_17SM75_U32x4_LDSM_NENS4_14SM90_TMA_STOREES1A_NS4_17SM90_U32x4_STSM_NENS4_39AutoVectorizingCopyWithAssumedAlignmentILi128EEEEEEvvEEEEvNT_6ParamsE) ;  /* 0xffffff6802487950 */ /* 0x000fea0003c3ffff */
.L_x_227:
[----:B------:R-:W-:-:S00]  /*96e0*/  BRA `(.L_x_227) ;  /* 0xfffffffc00fc7947 */ /* 0x000fc0000383ffff */
[----:B------:R-:W-:-:S00]  /*96f0*/  NOP ;  /* 0x0000000000007918 */ /* 0x000fc00000000000 */
        /* <DEDUP_REMOVED lines=8> */
.L_x_228:


//--------------------- .nv.global.init           --------------------------
	.section	.nv.global.init,"aw",@progbits
.nv.global.init:
	.type		$str$27,@object
	.size		$str$27,($str$28 - $str$27)
$str$27:
        /*0000*/ 	.byte	0x28, 0x61, 0x64, 0x64, 0x72, 0x65, 0x73, 0x73, 0x20, 0x26, 0x20, 0x6d, 0x61, 0x73, 0x6b, 0x29
        /*0010*/ 	.byte	0x20, 0x3d, 0x3d, 0x20, 0x30, 0x00
	.type		$str$28,@object
	.size		$str$28,($str$26 - $str$28)
$str$28:
        /*0016*/ 	.byte	0x2f, 0x74, 0x6d, 0x70, 0x2f, 0x63, 0x75, 0x74, 0x6c, 0x61, 0x73, 0x73, 0x5f, 0x73, 0x77, 0x65
        /*0026*/ 	.byte	0x65, 0x70, 0x5f, 0x73, 0x72, 0x63, 0x2f, 0x69, 0x6e, 0x63, 0x6c, 0x75, 0x64, 0x65, 0x2f, 0x63
        /*0036*/ 	.byte	0x75, 0x74, 0x65, 0x2f, 0x70, 0x6f, 0x69, 0x6e, 0x74, 0x65, 0x72, 0x5f, 0x66, 0x6c, 0x61, 0x67
        /*0046*/ 	.byte	0x67, 0x65, 0x64, 0x2e, 0x68, 0x70, 0x70, 0x00
	.type		$str$26,@object
	.size		$str$26,($str$25 - $str$26)
$str$26:
        /*004e*/ 	.byte	0x2f, 0x74, 0x6d, 0x70, 0x2f, 0x63, 0x75, 0x74, 0x6c, 0x61, 0x73, 0x73, 0x5f, 0x73, 0x77, 0x65
        /*005e*/ 	.byte	0x65, 0x70, 0x5f, 0x73, 0x72, 0x63, 0x2f, 0x69, 0x6e, 0x63, 0x6c, 0x75, 0x64, 0x65, 0x2f, 0x63
        /*006e*/ 	.byte	0x75, 0x74, 0x65, 0x2f, 0x61, 0x74, 0x6f, 0x6d, 0x2f, 0x63, 0x6f, 0x70, 0x79, 0x5f, 0x74, 0x72
        /*007e*/ 	.byte	0x61, 0x69, 0x74, 0x73, 0x5f, 0x73, 0x6d, 0x31, 0x30, 0x30, 0x2e, 0x68, 0x70, 0x70, 0x00
	.type		$str$25,@object
	.size		$str$25,(__unnamed_1 - $str$25)
$str$25:
        /*008d*/ 	.byte	0x28, 0x28, 0x75, 0x69, 0x6e, 0x74, 0x33, 0x32, 0x5f, 0x74, 0x28, 0x74, 0x68, 0x72, 0x65, 0x61
        /*009d*/ 	.byte	0x64, 0x49, 0x64, 0x78, 0x2e, 0x78, 0x29, 0x20, 0x2f, 0x20, 0x33, 0x32, 0x29, 0x20, 0x25, 0x20
        /*00ad*/ 	.byte	0x34, 0x29, 0x20, 0x3d, 0x3d, 0x20, 0x28, 0x28, 0x28, 0x74, 0x6d, 0x65, 0x6d, 0x5f, 0x61, 0x64
        /*00bd*/ 	.byte	0x64, 0x72, 0x20, 0x3e, 0x3e, 0x20, 0x31, 0x36, 0x29, 0x20, 0x2f, 0x20, 0x33, 0x32, 0x29, 0x20
        /*00cd*/ 	.byte	0x25, 0x20, 0x34, 0x29, 0x00
	.type		__unnamed_1,@object
	.size		__unnamed_1,(__unnamed_2 - __unnamed_1)
__unnamed_1:
        /*00d2*/ 	.byte	0x61, 0x75, 0x74, 0x6f, 0x20, 0x63, 0x75, 0x74, 0x65, 0x3a, 0x3a, 0x61, 0x73, 0x5f, 0x70, 0x6f
        /* <DEDUP_REMOVED lines=24> */
        /*0262*/ 	.byte	0x30, 0x34, 0x38, 0x3e, 0x3e, 0x3e, 0x3e, 0x5d, 0x00
	.type		__unnamed_2,@object
	.size		__unnamed_2,(.L_2 - __unnamed_2)
__unnamed_2:
        /* <DEDUP_REMOVED lines=45> */
        /*053b*/ 	.byte	0x3e, 0x3e, 0x3e, 0x5d, 0x00
.L_2:


//--------------------- .nv.shared._ZN7cutlass13device_kernelINS_4gemm6kernel13GemmUniversalIN4cute5tupleIJiiiiEEENS1_10collective13CollectiveMmaINS1_35MainloopSm100TmaUmmaWarpSpecializedILi26ELi2ELi4ENS5_IJNS4_1CILi2EEENSA_ILi1EEESC_EEEEENS5_IJNSA_ILi64EEESF_NSA_ILi32EEEEEENS_10bfloat16_tENS5_IJlSC_lEEESI_SJ_NS4_8TiledMMAINS4_8MMA_AtomIJNS4_20SM100_MMA_F16BF16_SSISI_SI_fLi64ELi64ELNS4_4UMMA5MajorE0ELSO_0ELNSN_7ScaleInE0ELSP_0EEEEEENS4_6LayoutINS5_IJSC_SC_SC_EEENS5_IJNSA_ILi0EEESU_SU_EEEEENS5_IJNS4_10UnderscoreESX_SX_EEEEENS4_13SM90_TMA_LOADENS4_14ComposedLayoutINS4_7SwizzleILi2ELi4ELi3EEENS4_18smem_ptr_flag_bitsILi16EEENSS_INS5_IJNSA_ILi8EEESG_EEENS5_IJSG_SC_EEEEEEEvNS4_8identityENS4_23SM90_TMA_LOAD_MULTICASTES1A_vS1B_EENS_8epilogue10collective18CollectiveEpilogueINS1E_23Sm100TmaWarpSpecializedILi3ELi2ELi16ELb1ELb0EEEJSH_NS5_IJNSS_ISF_SC_EENSS_ISG_SC_EEEEESI_SJ_SI_SJ_NS1E_6fusion15FusionCallbacksIS1I_NS1M_17LinearCombinationISI_fSI_fLNS_15FloatRoundStyleE2EEESH_S1L_JEEENS4_5SM1004TMEM4LOAD26SM100_TMEM_LOAD_16dp256b4xES10_S1A_NS4_17SM75_U32x4_LDSM_NENS4_14SM90_TMA_STOREES1A_NS4_17SM90_U32x4_STSM_NENS4_39AutoVectorizingCopyWithAssumedAlignmentILi128EEEEEEvvEEEEvNT_6ParamsE --------------------------
	.section	.nv.shared._ZN7cutlass13device_kernelINS_4gemm6kernel13GemmUniversalIN4cute5tupleIJiiiiEEENS1_10collective13CollectiveMmaINS1_35MainloopSm100TmaUmmaWarpSpecializedILi26ELi2ELi4ENS5_IJNS4_1CILi2EEENSA_ILi1EEESC_EEEEENS5_IJNSA_ILi64EEESF_NSA_ILi32EEEEEENS_10bfloat16_tENS5_IJlSC_lEEESI_SJ_NS4_8TiledMMAINS4_8MMA_AtomIJNS4_20SM100_MMA_F16BF16_SSISI_SI_fLi64ELi64ELNS4_4UMMA5MajorE0ELSO_0ELNSN_7ScaleInE0ELSP_0EEEEEENS4_6LayoutINS5_IJSC_SC_SC_EEENS5_IJNSA_ILi0EEESU_SU_EEEEENS5_IJNS4_10UnderscoreESX_SX_EEEEENS4_13SM90_TMA_LOADENS4_14ComposedLayoutINS4_7SwizzleILi2ELi4ELi3EEENS4_18smem_ptr_flag_bitsILi16EEENSS_INS5_IJNSA_ILi8EEESG_EEENS5_IJSG_SC_EEEEEEEvNS4_8identityENS4_23SM90_TMA_LOAD_MULTICASTES1A_vS1B_EENS_8epilogue10collective18CollectiveEpilogueINS1E_23Sm100TmaWarpSpecializedILi3ELi2ELi16ELb1ELb0EEEJSH_NS5_IJNSS_ISF_SC_EENSS_ISG_SC_EEEEESI_SJ_SI_SJ_NS1E_6fusion15FusionCallbacksIS1I_NS1M_17LinearCombinationISI_fSI_fLNS_15FloatRoundStyleE2EEESH_S1L_JEEENS4_5SM1004TMEM4LOAD26SM100_TMEM_LOAD_16dp256b4xES10_S1A_NS4_17SM75_U32x4_LDSM_NENS4_14SM90_TMA_STOREES1A_NS4_17SM90_U32x4_STSM_NENS4_39AutoVectorizingCopyWithAssumedAlignmentILi128EEEEEEvvEEEEvNT_6ParamsE,"aw",@nobits
	.sectionflags	@""
	.align	16
	.zero		1024


//--------------------- .nv.shared.reserved.0     --------------------------
	.section	.nv.shared.reserved.0,"aw",@nobits
	.weak		__nv_reservedSMEM_offset_0_alias
	.size		__nv_reservedSMEM_offset_0_alias, 0, 64
	.other		__nv_reservedSMEM_offset_0_alias,@"STO_CUDA_RESERVED_SHARED STV_DEFAULT"
__nv_reservedSMEM_offset_0_alias:
	.zero		0
.nv.shared.reserved.0:
	.zero		64
	.weak		__nv_reservedSMEM_tcgen05_partition
	.type		__nv_reservedSMEM_tcgen05_partition,@object
	.size		__nv_reservedSMEM_tcgen05_partition,(.L_0 - __nv_reservedSMEM_tcgen05_partition)
__nv_reservedSMEM_tcgen05_partition:
	.zero		32
.L_0:


//--------------------- .nv.global                --------------------------
	.section	.nv.global,"aw",@nobits
.nv.global:
	.type		_ZN39_INTERNAL_6471f56f_4_k_cu_401a8b61_69814cute1_E,@object
	.size		_ZN39_INTERNAL_6471f56f_4_k_cu_401a8b61_69814cute1_E,(_ZN39_INTERNAL_6471f56f_4_k_cu_401a8b61_69814cuda3std3__45__cpo6cbeginE - _ZN39_INTERNAL_6471f56f_4_k_cu_401a8b61_69814cute1_E)
_ZN39_INTERNAL_6471f56f_4_k_cu_401a8b61_69814cute1_E:
	.zero		1
	.type		_ZN39_INTERNAL_6471f56f_4_k_cu_401a8b61_69814cuda3std3__45__cpo6cbeginE,@object
	.size		_ZN39_INTERNAL_6471f56f_4_k_cu_401a8b61_69814cuda3std3__45__cpo6cbeginE,(_ZN39_INTERNAL_6471f56f_4_k_cu_401a8b61_69814cuda3std3__48in_placeE - _ZN39_INTERNAL_6471f56f_4_k_cu_401a8b61_69814cuda3std3__45__cpo6cbeginE)
_ZN39_INTERNAL_6471f56f_4_k_cu_401a8b61_69814cuda3std3__45__cpo6cbeginE:
	.zero		1
	.type		_ZN39_INTERNAL_6471f56f_4_k_cu_401a8b61_69814cuda3std3__48in_placeE,@object
	.size		_ZN39_INTERNAL_6471f56f_4_k_cu_401a8b61_69814cuda3std3__48in_placeE,(_ZN39_INTERNAL_6471f56f_4_k_cu_401a8b61_69814cuda3std6ranges3__45__cpo9iter_moveE - _ZN39_INTERNAL_6471f56f_4_k_cu_401a8b61_69814cuda3std3__48in_placeE)
_ZN39_INTERNAL_6471f56f_4_k_cu_401a8b61_69814cuda3std3__48in_placeE:
	.zero		1
	.type		_ZN39_INTERNAL_6471f56f_4_k_cu_401a8b61_69814cuda3std6ranges3__45__cpo9iter_moveE,@object
	.size		_ZN39_INTERNAL_6471f56f_4_k_cu_401a8b61_69814cuda3std6ranges3__45__cpo9iter_moveE,(_ZN39_INTERNAL_6471f56f_4_k_cu_401a8b61_69814cuda3std3__45__cpo5beginE - _ZN39_INTERNAL_6471f56f_4_k_cu_401a8b61_69814cuda3std6ranges3__45__cpo9iter_moveE)
_ZN39_INTERNAL_6471f56f_4_k_cu_401a8b61_69814cuda3std6ranges3__45__cpo9iter_moveE:
	.zero		1
	.type		_ZN39_INTERNAL_6471f56f_4_k_cu_401a8b61_69814cuda3std3__45__cpo5beginE,@object
	.size		_ZN39_INTERNAL_6471f56f_4_k_cu_401a8b61_69814cuda3std3__45__cpo5beginE,(_ZN39_INTERNAL_6471f56f_4_k_cu_401a8b61_69814cuda3std3__441_GLOBAL__N__6471f56f_4_k_cu_401a8b61_69816ignoreE - _ZN39_INTERNAL_6471f56f_4_k_cu_401a8b61_69814cuda3std3__45__cpo5beginE)
_ZN39_INTERNAL_6471f56f_4_k_cu_401a8b61_69814cuda3std3__45__cpo5beginE:
	.zero		1
	.type		_ZN39_INTERNAL_6471f56f_4_k_cu_401a8b61_69814cuda3std3__441_GLOBAL__N__6471f56f_4_k_cu_401a8b61_69816ignoreE,@object
	.size		_ZN39_INTERNAL_6471f56f_4_k_cu_401a8b61_69814cuda3std3__441_GLOBAL__N__6471f56f_4_k_cu_401a8b61_69816ignoreE,(_ZN39_INTERNAL_6471f56f_4_k_cu_401a8b61_69814cute7productE - _ZN39_INTERNAL_6471f56f_4_k_cu_401a8b61_69814cuda3std3__441_GLOBAL__N__6471f56f_4_k_cu_401a8b61_69816ignoreE)
_ZN39_INTERNAL_6471f56f_4_k_cu_401a8b61_69814cuda3std3__441_GLOBAL__N__6471f56f_4_k_cu_401a8b61_69816ignoreE:
	.zero		1
	.type		_ZN39_INTERNAL_6471f56f_4_k_cu_401a8b61_69814cute7productE,@object
	.size		_ZN39_INTERNAL_6471f56f_4_k_cu_401a8b61_69814cute7productE,(_ZN39_INTERNAL_6471f56f_4_k_cu_401a8b61_69814cuda3std3__45__cpo3endE - _ZN39_INTERNAL_6471f56f_4_k_cu_401a8b61_69814cute7productE)
_ZN39_INTERNAL_6471f56f_4_k_cu_401a8b61_69814cute7productE:
	.zero		1
	.type		_ZN39_INTERNAL_6471f56f_4_k_cu_401a8b61_69814cuda3std3__45__cpo3endE,@object
	.size		_ZN39_INTERNAL_6471f56f_4_k_cu_401a8b61_69814cuda3std3__45__cpo3endE,(_ZN39_INTERNAL_6471f56f_4_k_cu_401a8b61_69814cuda3std3__419piecewise_constructE - _ZN39_INTERNAL_6471f56f_4_k_cu_401a8b61_69814cuda3std3__45__cpo3endE)
_ZN39_INTERNAL_6471f56f_4_k_cu_401a8b61_69814cuda3std3__45__cpo3endE:
	.zero		1
	.type		_ZN39_INTERNAL_6471f56f_4_k_cu_401a8b61_69814cuda3std3__419piecewise_constructE,@object
	.size		_ZN39_INTERNAL_6471f56f_4_k_cu_401a8b61_69814cuda3std3__419piecewise_constructE,(_ZN39_INTERNAL_6471f56f_4_k_cu_401a8b61_69814cuda3std3__45__cpo4cendE - _ZN39_INTERNAL_6471f56f_4_k_cu_401a8b61_69814cuda3std3__419piecewise_constructE)
_ZN39_INTERNAL_6471f56f_4_k_cu_401a8b61_69814cuda3std3__419piecewise_constructE:
	.zero		1
	.type		_ZN39_INTERNAL_6471f56f_4_k_cu_401a8b61_69814cuda3std3__45__cpo4cendE,@object
	.size		_ZN39_INTERNAL_6471f56f_4_k_cu_401a8b61_69814cuda3std3__45__cpo4cendE,(_ZN39_INTERNAL_6471f56f_4_k_cu_401a8b61_69814cuda3std6ranges3__45__cpo4swapE - _ZN39_INTERNAL_6471f56f_4_k_cu_401a8b61_69814cuda3std3__45__cpo4cendE)
_ZN39_INTERNAL_6471f56f_4_k_cu_401a8b61_69814cuda3std3__45__cpo4cendE:
	.zero		1
	.type		_ZN39_INTERNAL_6471f56f_4_k_cu_401a8b61_69814cuda3std6ranges3__45__cpo4swapE,@object
	.size		_ZN39_INTERNAL_6471f56f_4_k_cu_401a8b61_69814cuda3std6ranges3__45__cpo4swapE,(.L_10 - _ZN39_INTERNAL_6471f56f_4_k_cu_401a8b61_69814cuda3std6ranges3__45__cpo4swapE)
_ZN39_INTERNAL_6471f56f_4_k_cu_401a8b61_69814cuda3std6ranges3__45__cpo4swapE:
	.zero		1
.L_10:


//--------------------- .nv.constant0._ZN7cutlass13device_kernelINS_4gemm6kernel13GemmUniversalIN4cute5tupleIJiiiiEEENS1_10collective13CollectiveMmaINS1_35MainloopSm100TmaUmmaWarpSpecializedILi26ELi2ELi4ENS5_IJNS4_1CILi2EEENSA_ILi1EEESC_EEEEENS5_IJNSA_ILi64EEESF_NSA_ILi32EEEEEENS_10bfloat16_tENS5_IJlSC_lEEESI_SJ_NS4_8TiledMMAINS4_8MMA_AtomIJNS4_20SM100_MMA_F16BF16_SSISI_SI_fLi64ELi64ELNS4_4UMMA5MajorE0ELSO_0ELNSN_7ScaleInE0ELSP_0EEEEEENS4_6LayoutINS5_IJSC_SC_SC_EEENS5_IJNSA_ILi0EEESU_SU_EEEEENS5_IJNS4_10UnderscoreESX_SX_EEEEENS4_13SM90_TMA_LOADENS4_14ComposedLayoutINS4_7SwizzleILi2ELi4ELi3EEENS4_18smem_ptr_flag_bitsILi16EEENSS_INS5_IJNSA_ILi8EEESG_EEENS5_IJSG_SC_EEEEEEEvNS4_8identityENS4_23SM90_TMA_LOAD_MULTICASTES1A_vS1B_EENS_8epilogue10collective18CollectiveEpilogueINS1E_23Sm100TmaWarpSpecializedILi3ELi2ELi16ELb1ELb0EEEJSH_NS5_IJNSS_ISF_SC_EENSS_ISG_SC_EEEEESI_SJ_SI_SJ_NS1E_6fusion15FusionCallbacksIS1I_NS1M_17LinearCombinationISI_fSI_fLNS_15FloatRoundStyleE2EEESH_S1L_JEEENS4_5SM1004TMEM4LOAD26SM100_TMEM_LOAD_16dp256b4xES10_S1A_NS4_17SM75_U32x4_LDSM_NENS4_14SM90_TMA_STOREES1A_NS4_17SM90_U32x4_STSM_NENS4_39AutoVectorizingCopyWithAssumedAlignmentILi128EEEEEEvvEEEEvNT_6ParamsE --------------------------
	.section	.nv.constant0._ZN7cutlass13device_kernelINS_4gemm6kernel13GemmUniversalIN4cute5tupleIJiiiiEEENS1_10collective13CollectiveMmaINS1_35MainloopSm100TmaUmmaWarpSpecializedILi26ELi2ELi4ENS5_IJNS4_1CILi2EEENSA_ILi1EEESC_EEEEENS5_IJNSA_ILi64EEESF_NSA_ILi32EEEEEENS_10bfloat16_tENS5_IJlSC_lEEESI_SJ_NS4_8TiledMMAINS4_8MMA_AtomIJNS4_20SM100_MMA_F16BF16_SSISI_SI_fLi64ELi64ELNS4_4UMMA5MajorE0ELSO_0ELNSN_7ScaleInE0ELSP_0EEEEEENS4_6LayoutINS5_IJSC_SC_SC_EEENS5_IJNSA_ILi0EEESU_SU_EEEEENS5_IJNS4_10UnderscoreESX_SX_EEEEENS4_13SM90_TMA_LOADENS4_14ComposedLayoutINS4_7SwizzleILi2ELi4ELi3EEENS4_18smem_ptr_flag_bitsILi16EEENSS_INS5_IJNSA_ILi8EEESG_EEENS5_IJSG_SC_EEEEEEEvNS4_8identityENS4_23SM90_TMA_LOAD_MULTICASTES1A_vS1B_EENS_8epilogue10collective18CollectiveEpilogueINS1E_23Sm100TmaWarpSpecializedILi3ELi2ELi16ELb1ELb0EEEJSH_NS5_IJNSS_ISF_SC_EENSS_ISG_SC_EEEEESI_SJ_SI_SJ_NS1E_6fusion15FusionCallbacksIS1I_NS1M_17LinearCombinationISI_fSI_fLNS_15FloatRoundStyleE2EEESH_S1L_JEEENS4_5SM1004TMEM4LOAD26SM100_TMEM_LOAD_16dp256b4xES10_S1A_NS4_17SM75_U32x4_LDSM_NENS4_14SM90_TMA_STOREES1A_NS4_17SM90_U32x4_STSM_NENS4_39AutoVectorizingCopyWithAssumedAlignmentILi128EEEEEEvvEEEEvNT_6ParamsE,"a",@progbits
	.sectionflags	@""
	.align	4
.nv.constant0._ZN7cutlass13device_kernelINS_4gemm6kernel13GemmUniversalIN4cute5tupleIJiiiiEEENS1_10collective13CollectiveMmaINS1_35MainloopSm100TmaUmmaWarpSpecializedILi26ELi2ELi4ENS5_IJNS4_1CILi2EEENSA_ILi1EEESC_EEEEENS5_IJNSA_ILi64EEESF_NSA_ILi32EEEEEENS_10bfloat16_tENS5_IJlSC_lEEESI_SJ_NS4_8TiledMMAINS4_8MMA_AtomIJNS4_20SM100_MMA_F16BF16_SSISI_SI_fLi64ELi64ELNS4_4UMMA5MajorE0ELSO_0ELNSN_7ScaleInE0ELSP_0EEEEEENS4_6LayoutINS5_IJSC_SC_SC_EEENS5_IJNSA_ILi0EEESU_SU_EEEEENS5_IJNS4_10UnderscoreESX_SX_EEEEENS4_13SM90_TMA_LOADENS4_14ComposedLayoutINS4_7SwizzleILi2ELi4ELi3EEENS4_18smem_ptr_flag_bitsILi16EEENSS_INS5_IJNSA_ILi8EEESG_EEENS5_IJSG_SC_EEEEEEEvNS4_8identityENS4_23SM90_TMA_LOAD_MULTICASTES1A_vS1B_EENS_8epilogue10collective18CollectiveEpilogueINS1E_23Sm100TmaWarpSpecializedILi3ELi2ELi16ELb1ELb0EEEJSH_NS5_IJNSS_ISF_SC_EENSS_ISG_SC_EEEEESI_SJ_SI_SJ_NS1E_6fusion15FusionCallbacksIS1I_NS1M_17LinearCombinationISI_fSI_fLNS_15FloatRoundStyleE2EEESH_S1L_JEEENS4_5SM1004TMEM4LOAD26SM100_TMEM_LOAD_16dp256b4xES10_S1A_NS4_17SM75_U32x4_LDSM_NENS4_14SM90_TMA_STOREES1A_NS4_17SM90_U32x4_STSM_NENS4_39AutoVectorizingCopyWithAssumedAlignmentILi128EEEEEEvvEEEEvNT_6ParamsE:
	.zero		2944


//--------------------- SYMBOLS --------------------------

	.type		.nv.reservedSmem.offset0,@object
	.size		.nv.reservedSmem.offset0,0x4
	.type		.nv.reservedSmem.cap,@object
	.size		.nv.reservedSmem.cap,0x4
	.type		__assertfail,@function
